//
// Generated by NVIDIA NVVM Compiler
//
// Compiler Build ID: CL-36424714
// Cuda compilation tools, release 13.0, V13.0.88
// Based on NVVM 20.0.0
//

.version 9.0
.target sm_100
.address_size 64

	// .globl	_Z12gpu_functionPfS_
.global .align 4 .b8 __cudart_i2opi_f[24] = {65, 144, 67, 60, 153, 149, 98, 219, 192, 221, 52, 245, 209, 87, 39, 252, 41, 21, 68, 78, 110, 131, 249, 162};

.visible .entry _Z12gpu_functionPfS_(
	.param .u64 .ptr .align 1 _Z12gpu_functionPfS__param_0,
	.param .u64 .ptr .align 1 _Z12gpu_functionPfS__param_1
)
{
	.local .align 4 .b8 	__local_depot0[28];
	.reg .b64 	%SP;
	.reg .b64 	%SPL;
	.reg .pred 	%p<33>;
	.reg .b32 	%r<160>;
	.reg .b32 	%f<90>;
	.reg .b64 	%rd<83>;
	.reg .b64 	%fd<9>;

	mov.u64 	%SPL, __local_depot0;
	ld.param.u64 	%rd31, [_Z12gpu_functionPfS__param_0];
	ld.param.u64 	%rd30, [_Z12gpu_functionPfS__param_1];
	cvta.to.global.u64 	%rd32, %rd31;
	add.u64 	%rd1, %SPL, 0;
	mov.u32 	%r55, %ctaid.x;
	mov.u32 	%r56, %ntid.x;
	mov.u32 	%r57, %tid.x;
	mad.lo.s32 	%r1, %r55, %r56, %r57;
	mul.wide.s32 	%rd34, %r1, 4;
	add.s64 	%rd35, %rd32, %rd34;
	ld.global.f32 	%f1, [%rd35];
	mul.f32 	%f19, %f1, 0f3F22F983;
	cvt.rni.s32.f32 	%r159, %f19;
	cvt.rn.f32.s32 	%f20, %r159;
	fma.rn.f32 	%f21, %f20, 0fBFC90FDA, %f1;
	fma.rn.f32 	%f22, %f20, 0fB3A22168, %f21;
	fma.rn.f32 	%f89, %f20, 0fA7C234C5, %f22;
	abs.f32 	%f3, %f1;
	setp.ltu.f32 	%p1, %f3, 0f47CE4780;
	mov.u32 	%r147, %r159;
	mov.f32 	%f86, %f89;
	@%p1 bra 	$L__BB0_8;
	setp.neu.f32 	%p2, %f3, 0f7F800000;
	@%p2 bra 	$L__BB0_3;
	mov.f32 	%f25, 0f00000000;
	mul.rn.f32 	%f86, %f1, %f25;
	mov.b32 	%r147, 0;
	bra.uni 	$L__BB0_8;
$L__BB0_3:
	mov.b32 	%r3, %f1;
	shl.b32 	%r59, %r3, 8;
	or.b32  	%r4, %r59, -2147483648;
	mov.b64 	%rd73, 0;
	mov.b32 	%r144, 0;
	mov.u64 	%rd71, __cudart_i2opi_f;
	mov.u64 	%rd72, %rd1;
$L__BB0_4:
	.pragma "nounroll";
	ld.global.nc.u32 	%r60, [%rd71];
	mad.wide.u32 	%rd38, %r60, %r4, %rd73;
	shr.u64 	%rd73, %rd38, 32;
	st.local.u32 	[%rd72], %rd38;
	add.s32 	%r144, %r144, 1;
	add.s64 	%rd72, %rd72, 4;
	add.s64 	%rd71, %rd71, 4;
	setp.ne.s32 	%p3, %r144, 6;
	@%p3 bra 	$L__BB0_4;
	shr.u32 	%r61, %r3, 23;
	st.local.u32 	[%rd1+24], %rd73;
	and.b32  	%r7, %r61, 31;
	and.b32  	%r62, %r61, 224;
	add.s32 	%r63, %r62, -128;
	shr.u32 	%r64, %r63, 5;
	mul.wide.u32 	%rd39, %r64, 4;
	sub.s64 	%rd8, %rd1, %rd39;
	ld.local.u32 	%r145, [%rd8+24];
	ld.local.u32 	%r146, [%rd8+20];
	setp.eq.s32 	%p4, %r7, 0;
	@%p4 bra 	$L__BB0_7;
	shf.l.wrap.b32 	%r145, %r146, %r145, %r7;
	ld.local.u32 	%r65, [%rd8+16];
	shf.l.wrap.b32 	%r146, %r65, %r146, %r7;
$L__BB0_7:
	shr.u32 	%r66, %r145, 30;
	shf.l.wrap.b32 	%r67, %r146, %r145, 2;
	shl.b32 	%r68, %r146, 2;
	shr.u32 	%r69, %r67, 31;
	add.s32 	%r70, %r69, %r66;
	neg.s32 	%r71, %r70;
	setp.lt.s32 	%p5, %r3, 0;
	selp.b32 	%r147, %r71, %r70, %p5;
	xor.b32  	%r72, %r67, %r3;
	shr.s32 	%r73, %r67, 31;
	xor.b32  	%r74, %r73, %r67;
	xor.b32  	%r75, %r73, %r68;
	cvt.u64.u32 	%rd40, %r74;
	shl.b64 	%rd41, %rd40, 32;
	cvt.u64.u32 	%rd42, %r75;
	or.b64  	%rd43, %rd41, %rd42;
	cvt.rn.f64.s64 	%fd1, %rd43;
	mul.f64 	%fd2, %fd1, 0d3BF921FB54442D19;
	cvt.rn.f32.f64 	%f23, %fd2;
	neg.f32 	%f24, %f23;
	setp.lt.s32 	%p6, %r72, 0;
	selp.f32 	%f86, %f24, %f23, %p6;
$L__BB0_8:
	setp.ltu.f32 	%p7, %f3, 0f47CE4780;
	mul.rn.f32 	%f26, %f86, %f86;
	and.b32  	%r77, %r147, 1;
	setp.eq.b32 	%p8, %r77, 1;
	selp.f32 	%f27, 0f3F800000, %f86, %p8;
	fma.rn.f32 	%f28, %f26, %f27, 0f00000000;
	fma.rn.f32 	%f29, %f26, 0f37CBAC00, 0fBAB607ED;
	selp.f32 	%f30, %f29, 0fB94D4153, %p8;
	selp.f32 	%f31, 0f3D2AAABB, 0f3C0885E4, %p8;
	fma.rn.f32 	%f32, %f30, %f26, %f31;
	selp.f32 	%f33, 0fBEFFFFFF, 0fBE2AAAA8, %p8;
	fma.rn.f32 	%f34, %f32, %f26, %f33;
	fma.rn.f32 	%f35, %f34, %f28, %f27;
	and.b32  	%r78, %r147, 2;
	setp.eq.s32 	%p9, %r78, 0;
	mov.f32 	%f36, 0f00000000;
	sub.f32 	%f37, %f36, %f35;
	selp.f32 	%f7, %f35, %f37, %p9;
	mov.u32 	%r151, %r159;
	mov.f32 	%f87, %f89;
	@%p7 bra 	$L__BB0_16;
	setp.neu.f32 	%p10, %f3, 0f7F800000;
	@%p10 bra 	$L__BB0_11;
	mov.f32 	%f40, 0f00000000;
	mul.rn.f32 	%f87, %f1, %f40;
	mov.b32 	%r151, 0;
	bra.uni 	$L__BB0_16;
$L__BB0_11:
	mov.b32 	%r16, %f1;
	shl.b32 	%r80, %r16, 8;
	or.b32  	%r17, %r80, -2147483648;
	mov.b64 	%rd76, 0;
	mov.b32 	%r148, 0;
	mov.u64 	%rd74, __cudart_i2opi_f;
	mov.u64 	%rd75, %rd1;
$L__BB0_12:
	.pragma "nounroll";
	ld.global.nc.u32 	%r81, [%rd74];
	mad.wide.u32 	%rd46, %r81, %r17, %rd76;
	shr.u64 	%rd76, %rd46, 32;
	st.local.u32 	[%rd75], %rd46;
	add.s32 	%r148, %r148, 1;
	add.s64 	%rd75, %rd75, 4;
	add.s64 	%rd74, %rd74, 4;
	setp.ne.s32 	%p11, %r148, 6;
	@%p11 bra 	$L__BB0_12;
	shr.u32 	%r82, %r16, 23;
	st.local.u32 	[%rd1+24], %rd76;
	and.b32  	%r20, %r82, 31;
	and.b32  	%r83, %r82, 224;
	add.s32 	%r84, %r83, -128;
	shr.u32 	%r85, %r84, 5;
	mul.wide.u32 	%rd47, %r85, 4;
	sub.s64 	%rd15, %rd1, %rd47;
	ld.local.u32 	%r149, [%rd15+24];
	ld.local.u32 	%r150, [%rd15+20];
	setp.eq.s32 	%p12, %r20, 0;
	@%p12 bra 	$L__BB0_15;
	shf.l.wrap.b32 	%r149, %r150, %r149, %r20;
	ld.local.u32 	%r86, [%rd15+16];
	shf.l.wrap.b32 	%r150, %r86, %r150, %r20;
$L__BB0_15:
	shr.u32 	%r87, %r149, 30;
	shf.l.wrap.b32 	%r88, %r150, %r149, 2;
	shl.b32 	%r89, %r150, 2;
	shr.u32 	%r90, %r88, 31;
	add.s32 	%r91, %r90, %r87;
	neg.s32 	%r92, %r91;
	setp.lt.s32 	%p13, %r16, 0;
	selp.b32 	%r151, %r92, %r91, %p13;
	xor.b32  	%r93, %r88, %r16;
	shr.s32 	%r94, %r88, 31;
	xor.b32  	%r95, %r94, %r88;
	xor.b32  	%r96, %r94, %r89;
	cvt.u64.u32 	%rd48, %r95;
	shl.b64 	%rd49, %rd48, 32;
	cvt.u64.u32 	%rd50, %r96;
	or.b64  	%rd51, %rd49, %rd50;
	cvt.rn.f64.s64 	%fd3, %rd51;
	mul.f64 	%fd4, %fd3, 0d3BF921FB54442D19;
	cvt.rn.f32.f64 	%f38, %fd4;
	neg.f32 	%f39, %f38;
	setp.lt.s32 	%p14, %r93, 0;
	selp.f32 	%f87, %f39, %f38, %p14;
$L__BB0_16:
	setp.ltu.f32 	%p15, %f3, 0f47CE4780;
	mul.rn.f32 	%f41, %f87, %f87;
	and.b32  	%r98, %r151, 1;
	setp.eq.b32 	%p16, %r98, 1;
	selp.f32 	%f42, 0f3F800000, %f87, %p16;
	fma.rn.f32 	%f43, %f41, %f42, 0f00000000;
	fma.rn.f32 	%f44, %f41, 0f37CBAC00, 0fBAB607ED;
	selp.f32 	%f45, %f44, 0fB94D4153, %p16;
	selp.f32 	%f46, 0f3D2AAABB, 0f3C0885E4, %p16;
	fma.rn.f32 	%f47, %f45, %f41, %f46;
	selp.f32 	%f48, 0fBEFFFFFF, 0fBE2AAAA8, %p16;
	fma.rn.f32 	%f49, %f47, %f41, %f48;
	fma.rn.f32 	%f50, %f49, %f43, %f42;
	and.b32  	%r99, %r151, 2;
	setp.eq.s32 	%p17, %r99, 0;
	mov.f32 	%f51, 0f00000000;
	sub.f32 	%f52, %f51, %f50;
	selp.f32 	%f53, %f50, %f52, %p17;
	mul.f32 	%f11, %f7, %f53;
	mov.u32 	%r155, %r159;
	mov.f32 	%f88, %f89;
	@%p15 bra 	$L__BB0_24;
	setp.neu.f32 	%p18, %f3, 0f7F800000;
	@%p18 bra 	$L__BB0_19;
	mov.f32 	%f56, 0f00000000;
	mul.rn.f32 	%f88, %f1, %f56;
	mov.b32 	%r155, 0;
	bra.uni 	$L__BB0_24;
$L__BB0_19:
	mov.b32 	%r29, %f1;
	shl.b32 	%r101, %r29, 8;
	or.b32  	%r30, %r101, -2147483648;
	mov.b64 	%rd79, 0;
	mov.b32 	%r152, 0;
	mov.u64 	%rd77, __cudart_i2opi_f;
	mov.u64 	%rd78, %rd1;
$L__BB0_20:
	.pragma "nounroll";
	ld.global.nc.u32 	%r102, [%rd77];
	mad.wide.u32 	%rd54, %r102, %r30, %rd79;
	shr.u64 	%rd79, %rd54, 32;
	st.local.u32 	[%rd78], %rd54;
	add.s32 	%r152, %r152, 1;
	add.s64 	%rd78, %rd78, 4;
	add.s64 	%rd77, %rd77, 4;
	setp.ne.s32 	%p19, %r152, 6;
	@%p19 bra 	$L__BB0_20;
	shr.u32 	%r103, %r29, 23;
	st.local.u32 	[%rd1+24], %rd79;
	and.b32  	%r33, %r103, 31;
	and.b32  	%r104, %r103, 224;
	add.s32 	%r105, %r104, -128;
	shr.u32 	%r106, %r105, 5;
	mul.wide.u32 	%rd55, %r106, 4;
	sub.s64 	%rd22, %rd1, %rd55;
	ld.local.u32 	%r153, [%rd22+24];
	ld.local.u32 	%r154, [%rd22+20];
	setp.eq.s32 	%p20, %r33, 0;
	@%p20 bra 	$L__BB0_23;
	shf.l.wrap.b32 	%r153, %r154, %r153, %r33;
	ld.local.u32 	%r107, [%rd22+16];
	shf.l.wrap.b32 	%r154, %r107, %r154, %r33;
$L__BB0_23:
	shr.u32 	%r108, %r153, 30;
	shf.l.wrap.b32 	%r109, %r154, %r153, 2;
	shl.b32 	%r110, %r154, 2;
	shr.u32 	%r111, %r109, 31;
	add.s32 	%r112, %r111, %r108;
	neg.s32 	%r113, %r112;
	setp.lt.s32 	%p21, %r29, 0;
	selp.b32 	%r155, %r113, %r112, %p21;
	xor.b32  	%r114, %r109, %r29;
	shr.s32 	%r115, %r109, 31;
	xor.b32  	%r116, %r115, %r109;
	xor.b32  	%r117, %r115, %r110;
	cvt.u64.u32 	%rd56, %r116;
	shl.b64 	%rd57, %rd56, 32;
	cvt.u64.u32 	%rd58, %r117;
	or.b64  	%rd59, %rd57, %rd58;
	cvt.rn.f64.s64 	%fd5, %rd59;
	mul.f64 	%fd6, %fd5, 0d3BF921FB54442D19;
	cvt.rn.f32.f64 	%f54, %fd6;
	neg.f32 	%f55, %f54;
	setp.lt.s32 	%p22, %r114, 0;
	selp.f32 	%f88, %f55, %f54, %p22;
$L__BB0_24:
	setp.ltu.f32 	%p23, %f3, 0f47CE4780;
	add.s32 	%r119, %r155, 1;
	mul.rn.f32 	%f57, %f88, %f88;
	and.b32  	%r120, %r155, 1;
	setp.eq.b32 	%p24, %r120, 1;
	selp.f32 	%f58, %f88, 0f3F800000, %p24;
	fma.rn.f32 	%f59, %f57, %f58, 0f00000000;
	fma.rn.f32 	%f60, %f57, 0f37CBAC00, 0fBAB607ED;
	selp.f32 	%f61, 0fB94D4153, %f60, %p24;
	selp.f32 	%f62, 0f3C0885E4, 0f3D2AAABB, %p24;
	fma.rn.f32 	%f63, %f61, %f57, %f62;
	selp.f32 	%f64, 0fBE2AAAA8, 0fBEFFFFFF, %p24;
	fma.rn.f32 	%f65, %f63, %f57, %f64;
	fma.rn.f32 	%f66, %f65, %f59, %f58;
	and.b32  	%r121, %r119, 2;
	setp.eq.s32 	%p25, %r121, 0;
	mov.f32 	%f67, 0f00000000;
	sub.f32 	%f68, %f67, %f66;
	selp.f32 	%f15, %f66, %f68, %p25;
	@%p23 bra 	$L__BB0_32;
	setp.neu.f32 	%p26, %f3, 0f7F800000;
	@%p26 bra 	$L__BB0_27;
	mov.f32 	%f71, 0f00000000;
	mul.rn.f32 	%f89, %f1, %f71;
	mov.b32 	%r159, 0;
	bra.uni 	$L__BB0_32;
$L__BB0_27:
	mov.b32 	%r42, %f1;
	shl.b32 	%r123, %r42, 8;
	or.b32  	%r43, %r123, -2147483648;
	mov.b64 	%rd82, 0;
	mov.b32 	%r156, 0;
	mov.u64 	%rd80, __cudart_i2opi_f;
	mov.u64 	%rd81, %rd1;
$L__BB0_28:
	.pragma "nounroll";
	ld.global.nc.u32 	%r124, [%rd80];
	mad.wide.u32 	%rd62, %r124, %r43, %rd82;
	shr.u64 	%rd82, %rd62, 32;
	st.local.u32 	[%rd81], %rd62;
	add.s32 	%r156, %r156, 1;
	add.s64 	%rd81, %rd81, 4;
	add.s64 	%rd80, %rd80, 4;
	setp.ne.s32 	%p27, %r156, 6;
	@%p27 bra 	$L__BB0_28;
	shr.u32 	%r125, %r42, 23;
	st.local.u32 	[%rd1+24], %rd82;
	and.b32  	%r46, %r125, 31;
	and.b32  	%r126, %r125, 224;
	add.s32 	%r127, %r126, -128;
	shr.u32 	%r128, %r127, 5;
	mul.wide.u32 	%rd63, %r128, 4;
	sub.s64 	%rd29, %rd1, %rd63;
	ld.local.u32 	%r157, [%rd29+24];
	ld.local.u32 	%r158, [%rd29+20];
	setp.eq.s32 	%p28, %r46, 0;
	@%p28 bra 	$L__BB0_31;
	shf.l.wrap.b32 	%r157, %r158, %r157, %r46;
	ld.local.u32 	%r129, [%rd29+16];
	shf.l.wrap.b32 	%r158, %r129, %r158, %r46;
$L__BB0_31:
	shr.u32 	%r130, %r157, 30;
	shf.l.wrap.b32 	%r131, %r158, %r157, 2;
	shl.b32 	%r132, %r158, 2;
	shr.u32 	%r133, %r131, 31;
	add.s32 	%r134, %r133, %r130;
	neg.s32 	%r135, %r134;
	setp.lt.s32 	%p29, %r42, 0;
	selp.b32 	%r159, %r135, %r134, %p29;
	xor.b32  	%r136, %r131, %r42;
	shr.s32 	%r137, %r131, 31;
	xor.b32  	%r138, %r137, %r131;
	xor.b32  	%r139, %r137, %r132;
	cvt.u64.u32 	%rd64, %r138;
	shl.b64 	%rd65, %rd64, 32;
	cvt.u64.u32 	%rd66, %r139;
	or.b64  	%rd67, %rd65, %rd66;
	cvt.rn.f64.s64 	%fd7, %rd67;
	mul.f64 	%fd8, %fd7, 0d3BF921FB54442D19;
	cvt.rn.f32.f64 	%f69, %fd8;
	neg.f32 	%f70, %f69;
	setp.lt.s32 	%p30, %r136, 0;
	selp.f32 	%f89, %f70, %f69, %p30;
$L__BB0_32:
	cvta.to.global.u64 	%rd68, %rd30;
	add.s32 	%r141, %r159, 1;
	mul.rn.f32 	%f72, %f89, %f89;
	and.b32  	%r142, %r159, 1;
	setp.eq.b32 	%p31, %r142, 1;
	selp.f32 	%f73, %f89, 0f3F800000, %p31;
	fma.rn.f32 	%f74, %f72, %f73, 0f00000000;
	fma.rn.f32 	%f75, %f72, 0f37CBAC00, 0fBAB607ED;
	selp.f32 	%f76, 0fB94D4153, %f75, %p31;
	selp.f32 	%f77, 0f3C0885E4, 0f3D2AAABB, %p31;
	fma.rn.f32 	%f78, %f76, %f72, %f77;
	selp.f32 	%f79, 0fBE2AAAA8, 0fBEFFFFFF, %p31;
	fma.rn.f32 	%f80, %f78, %f72, %f79;
	fma.rn.f32 	%f81, %f80, %f74, %f73;
	and.b32  	%r143, %r141, 2;
	setp.eq.s32 	%p32, %r143, 0;
	mov.f32 	%f82, 0f00000000;
	sub.f32 	%f83, %f82, %f81;
	selp.f32 	%f84, %f81, %f83, %p32;
	fma.rn.f32 	%f85, %f15, %f84, %f11;
	add.s64 	%rd70, %rd68, %rd34;
	st.global.f32 	[%rd70], %f85;
	ret;

}


// ===== COMPILED SASS (sm_100) =====

	.target	sm_100

	.elftype	@"ET_EXEC"


//--------------------- .note.nv.tkinfo           --------------------------
	.section	.note.nv.tkinfo,"",@"SHT_NOTE"
	.sectionflags	@"SHF_NOTE_NV_TKINFO"
	.tkinfo
        /*0018*/ 	.word	0x00000002
        /*0030*/ 	.string	""
        /*0030*/ 	.string	"ptxas"
        /*0030*/ 	.string	"Cuda compilation tools, release 13.0, V13.0.88"
        /*0030*/ 	.string	"Build cuda_13.0.r13.0/compiler.36424714_0"
        /*0030*/ 	.string	"-arch sm_100 -m 64 "



//--------------------- .note.nv.cuinfo           --------------------------
	.section	.note.nv.cuinfo,"",@"SHT_NOTE"
	.sectionflags	@"SHF_NOTE_NV_CUINFO"
        /*0018*/ 	.short	0x0002
        /*001a*/ 	.short	0x0064
        /*001c*/ 	.short	0x0082
	.zero		2


//--------------------- .nv.info                  --------------------------
	.section	.nv.info,"",@"SHT_CUDA_INFO"
	.align	4


	//----- nvinfo : EIATTR_REGCOUNT
	.align		4
        /*0000*/ 	.byte	0x04, 0x2f
        /*0002*/ 	.short	(.L_2 - .L_1)
	.align		4
.L_1:
        /*0004*/ 	.word	index@(_Z12gpu_functionPfS_)
        /*0008*/ 	.word	0x0000001a


	//----- nvinfo : EIATTR_FRAME_SIZE
	.align		4
.L_2:
        /*000c*/ 	.byte	0x04, 0x11
        /*000e*/ 	.short	(.L_4 - .L_3)
	.align		4
.L_3:
        /*0010*/ 	.word	index@(_Z12gpu_functionPfS_)
        /*0014*/ 	.word	0x00000000


	//----- nvinfo : EIATTR_MIN_STACK_SIZE
	.align		4
.L_4:
        /*0018*/ 	.byte	0x04, 0x12
        /*001a*/ 	.short	(.L_6 - .L_5)
	.align		4
.L_5:
        /*001c*/ 	.word	index@(_Z12gpu_functionPfS_)
        /*0020*/ 	.word	0x00000000
.L_6:


//--------------------- .nv.compat                --------------------------
	.section	.nv.compat,"",@"SHT_CUDA_COMPAT_INFO"
	.align	4
        /*0000*/ 	.byte	0x02, 0x09, 0x00, 0x00, 0x02, 0x02, 0x01, 0x00, 0x02, 0x05, 0x05, 0x00, 0x03, 0x07, 0x01, 0x01
        /*0010*/ 	.byte	0x02, 0x03, 0x00, 0x00, 0x02, 0x06, 0x01, 0x00, 0x04, 0x0b, 0x08, 0x00, 0x01, 0x00, 0x00, 0x00
        /*0020*/ 	.byte	0x00, 0x00, 0x00, 0x00


//--------------------- .nv.info._Z12gpu_functionPfS_ --------------------------
	.section	.nv.info._Z12gpu_functionPfS_,"",@"SHT_CUDA_INFO"
	.sectionflags	@""
	.align	4


	//----- nvinfo : EIATTR_CUDA_API_VERSION
	.align		4
        /*0000*/ 	.byte	0x04, 0x37
        /*0002*/ 	.short	(.L_8 - .L_7)
.L_7:
        /*0004*/ 	.word	0x00000082


	//----- nvinfo : EIATTR_KPARAM_INFO
	.align		4
.L_8:
        /*0008*/ 	.byte	0x04, 0x17
        /*000a*/ 	.short	(.L_10 - .L_9)
.L_9:
        /*000c*/ 	.word	0x00000000
        /*0010*/ 	.short	0x0001
        /*0012*/ 	.short	0x0008
        /*0014*/ 	.byte	0x00, 0xf5, 0x21, 0x00


	//----- nvinfo : EIATTR_KPARAM_INFO
	.align		4
.L_10:
        /*0018*/ 	.byte	0x04, 0x17
        /*001a*/ 	.short	(.L_12 - .L_11)
.L_11:
        /*001c*/ 	.word	0x00000000
        /*0020*/ 	.short	0x0000
        /*0022*/ 	.short	0x0000
        /*0024*/ 	.byte	0x00, 0xf5, 0x21, 0x00


	//----- nvinfo : EIATTR_SPARSE_MMA_MASK
	.align		4
.L_12:
        /*0028*/ 	.byte	0x03, 0x50
        /*002a*/ 	.short	0x0000


	//----- nvinfo : EIATTR_MAXREG_COUNT
	.align		4
        /*002c*/ 	.byte	0x03, 0x1b
        /*002e*/ 	.short	0x00ff


	//----- nvinfo : EIATTR_MERCURY_ISA_VERSION
	.align		4
        /*0030*/ 	.byte	0x03, 0x5f
        /*0032*/ 	.short	0x0101


	//----- nvinfo : EIATTR_VRC_CTA_INIT_COUNT
	.align		4
        /*0034*/ 	.byte	0x02, 0x4a
	.zero		1
	.zero		1


	//----- nvinfo : EIATTR_EXIT_INSTR_OFFSETS
	.align		4
        /*0038*/ 	.byte	0x04, 0x1c
        /*003a*/ 	.short	(.L_14 - .L_13)


	//   ....[0]....
.L_13:
        /*003c*/ 	.word	0x00001e50


	//----- nvinfo : EIATTR_CRS_STACK_SIZE
	.align		4
.L_14:
        /*0040*/ 	.byte	0x04, 0x1e
        /*0042*/ 	.short	(.L_16 - .L_15)
.L_15:
        /*0044*/ 	.word	0x00000000


	//----- nvinfo : EIATTR_CBANK_PARAM_SIZE
	.align		4
.L_16:
        /*0048*/ 	.byte	0x03, 0x19
        /*004a*/ 	.short	0x0010


	//----- nvinfo : EIATTR_PARAM_CBANK
	.align		4
        /*004c*/ 	.byte	0x04, 0x0a
        /*004e*/ 	.short	(.L_18 - .L_17)
	.align		4
.L_17:
        /*0050*/ 	.word	index@(.nv.constant0._Z12gpu_functionPfS_)
        /*0054*/ 	.short	0x0380
        /*0056*/ 	.short	0x0010


	//----- nvinfo : EIATTR_SW_WAR
	.align		4
.L_18:
        /*0058*/ 	.byte	0x04, 0x36
        /*005a*/ 	.short	(.L_20 - .L_19)
.L_19:
        /*005c*/ 	.word	0x00000008
.L_20:


//--------------------- .nv.callgraph             --------------------------
	.section	.nv.callgraph,"",@"SHT_CUDA_CALLGRAPH"
	.align	4
	.sectionentsize	8
	.align		4
        /*0000*/ 	.word	0x00000000
	.align		4
        /*0004*/ 	.word	0xffffffff
	.align		4
        /*0008*/ 	.word	0x00000000
	.align		4
        /*000c*/ 	.word	0xfffffffe
	.align		4
        /*0010*/ 	.word	0x00000000
	.align		4
        /*0014*/ 	.word	0xfffffffd
	.align		4
        /*0018*/ 	.word	0x00000000
	.align		4
        /*001c*/ 	.word	0xfffffffc


//--------------------- .nv.constant4             --------------------------
	.section	.nv.constant4,"a",@progbits
	.align	8
	.align		8
.nv.constant4:
        /*0000*/ 	.dword	__cudart_i2opi_f


//--------------------- .text._Z12gpu_functionPfS_ --------------------------
	.section	.text._Z12gpu_functionPfS_,"ax",@progbits
	.align	128
        .global         _Z12gpu_functionPfS_
        .type           _Z12gpu_functionPfS_,@function
        .size           _Z12gpu_functionPfS_,(.L_x_21 - _Z12gpu_functionPfS_)
        .other          _Z12gpu_functionPfS_,@"STO_CUDA_ENTRY STV_DEFAULT"
_Z12gpu_functionPfS_:
.text._Z12gpu_functionPfS_:
[----:B------:R-:W-:Y:S01]  /*0000*/  LDC R1, c[0x0][0x37c] ;  /* 0x0000df00ff017b82 */ /* 0x000fe20000000800 */
[----:B------:R-:W0:Y:S07]  /*0010*/  S2R R3, SR_TID.X ;  /* 0x0000000000037919 */ /* 0x000e2e0000002100 */
[----:B------:R-:W0:Y:S01]  /*0020*/  S2UR UR4, SR_CTAID.X ;  /* 0x00000000000479c3 */ /* 0x000e220000002500 */
[----:B------:R-:W1:Y:S07]  /*0030*/  LDCU.64 UR6, c[0x0][0x358] ;  /* 0x00006b00ff0677ac */ /* 0x000e6e0008000a00 */
[----:B------:R-:W0:Y:S08]  /*0040*/  LDC R2, c[0x0][0x360] ;  /* 0x0000d800ff027b82 */ /* 0x000e300000000800 */
[----:B------:R-:W2:Y:S01]  /*0050*/  LDC.64 R4, c[0x0][0x380] ;  /* 0x0000e000ff047b82 */ /* 0x000ea20000000a00 */
[----:B0-----:R-:W-:-:S04]  /*0060*/  IMAD R2, R2, UR4, R3 ;  /* 0x0000000402027c24 */ /* 0x001fc8000f8e0203 */
[----:B--2---:R-:W-:-:S06]  /*0070*/  IMAD.WIDE R4, R2, 0x4, R4 ;  /* 0x0000000402047825 */ /* 0x004fcc00078e0204 */
[----:B-1----:R-:W2:Y:S01]  /*0080*/  LDG.E R5, desc[UR6][R4.64] ;  /* 0x0000000604057981 */ /* 0x002ea2000c1e1900 */
[----:B------:R-:W-:Y:S01]  /*0090*/  BSSY.RECONVERGENT B0, `(.L_x_0) ;  /* 0x000006c000007945 */ /* 0x000fe20003800200 */
[C---:B--2---:R-:W-:Y:S01]  /*00a0*/  FMUL R0, R5.reuse, 0.63661974668502807617 ;  /* 0x3f22f98305007820 */ /* 0x044fe20000400000 */
[----:B------:R-:W-:-:S05]  /*00b0*/  FSETP.GE.AND P0, PT, |R5|, 105615, PT ;  /* 0x47ce47800500780b */ /* 0x000fca0003f06200 */
[----:B------:R-:W0:Y:S02]  /*00c0*/  F2I.NTZ R0, R0 ;  /* 0x0000000000007305 */ /* 0x000e240000203100 */
[----:B0-----:R-:W-:-:S05]  /*00d0*/  I2FP.F32.S32 R6, R0 ;  /* 0x0000000000067245 */ /* 0x001fca0000201400 */
[----:B------:R-:W-:-:S04]  /*00e0*/  FFMA R3, R6, -1.5707962512969970703, R5 ;  /* 0xbfc90fda06037823 */ /* 0x000fc80000000005 */
[----:B------:R-:W-:-:S04]  /*00f0*/  FFMA R3, R6, -7.5497894158615963534e-08, R3 ;  /* 0xb3a2216806037823 */ /* 0x000fc80000000003 */
[----:B------:R-:W-:Y:S01]  /*0100*/  FFMA R7, R6, -5.3903029534742383927e-15, R3 ;  /* 0xa7c234c506077823 */ /* 0x000fe20000000003 */
[----:B------:R-:W-:Y:S01]  /*0110*/  IMAD.MOV.U32 R6, RZ, RZ, R0 ;  /* 0x000000ffff067224 */ /* 0x000fe200078e0000 */
[----:B------:R-:W-:Y:S02]  /*0120*/  P2R R3, PR, RZ, 0x1 ;  /* 0x00000001ff037803 */ /* 0x000fe40000000000 */
[----:B------:R-:W-:Y:S01]  /*0130*/  IMAD.MOV.U32 R10, RZ, RZ, R7 ;  /* 0x000000ffff0a7224 */ /* 0x000fe200078e0007 */
[----:B------:R-:W-:Y:S06]  /*0140*/  @!P0 BRA `(.L_x_1) ;  /* 0x0000000400808947 */ /* 0x000fec0003800000 */
[----:B------:R-:W-:-:S13]  /*0150*/  FSETP.NEU.AND P0, PT, |R5|, +INF , PT ;  /* 0x7f8000000500780b */ /* 0x000fda0003f0d200 */
[----:B------:R-:W-:Y:S01]  /*0160*/  @!P0 FMUL R10, RZ, R5 ;  /* 0x00000005ff0a8220 */ /* 0x000fe20000400000 */
[----:B------:R-:W-:Y:S01]  /*0170*/  @!P0 IMAD.MOV.U32 R0, RZ, RZ, RZ ;  /* 0x000000ffff008224 */ /* 0x000fe200078e00ff */
[----:B------:R-:W-:Y:S06]  /*0180*/  @!P0 BRA `(.L_x_1) ;  /* 0x0000000400708947 */ /* 0x000fec0003800000 */
[----:B------:R-:W-:Y:S01]  /*0190*/  IMAD.SHL.U32 R3, R5, 0x100, RZ ;  /* 0x0000010005037824 */ /* 0x000fe200078e00ff */
[----:B------:R-:W0:Y:S01]  /*01a0*/  LDCU.64 UR8, c[0x4][URZ] ;  /* 0x01000000ff0877ac */ /* 0x000e220008000a00 */
[----:B------:R-:W-:Y:S02]  /*01b0*/  IMAD.MOV.U32 R0, RZ, RZ, RZ ;  /* 0x000000ffff007224 */ /* 0x000fe400078e00ff */
[----:B------:R-:W-:Y:S01]  /*01c0*/  IMAD.MOV.U32 R17, RZ, RZ, RZ ;  /* 0x000000ffff117224 */ /* 0x000fe200078e00ff */
[----:B------:R-:W-:Y:S01]  /*01d0*/  LOP3.LUT R3, R3, 0x80000000, RZ, 0xfc, !PT ;  /* 0x8000000003037812 */ /* 0x000fe200078efcff */
[----:B------:R-:W-:Y:S01]  /*01e0*/  UMOV UR5, URZ ;  /* 0x000000ff00057c82 */ /* 0x000fe20008000000 */
[----:B------:R-:W-:-:S05]  /*01f0*/  UMOV UR4, URZ ;  /* 0x000000ff00047c82 */ /* 0x000fca0008000000 */
.L_x_2:
[----:B0-----:R-:W-:Y:S02]  /*0200*/  IMAD.U32 R10, RZ, RZ, UR8 ;  /* 0x00000008ff0a7e24 */ /* 0x001fe4000f8e00ff */
[----:B------:R-:W-:-:S05]  /*0210*/  IMAD.U32 R11, RZ, RZ, UR9 ;  /* 0x00000009ff0b7e24 */ /* 0x000fca000f8e00ff */
[----:B------:R-:W2:Y:S01]  /*0220*/  LDG.E.CONSTANT R8, desc[UR6][R10.64] ;  /* 0x000000060a087981 */ /* 0x000ea2000c1e9900 */
[----:B------:R-:W-:Y:S01]  /*0230*/  UIADD3 UR4, UPT, UPT, UR4, 0x1, URZ ;  /* 0x0000000104047890 */ /* 0x000fe2000fffe0ff */
[C---:B------:R-:W-:Y:S01]  /*0240*/  ISETP.EQ.AND P0, PT, R17.reuse, RZ, PT ;  /* 0x000000ff1100720c */ /* 0x040fe20003f02270 */
[----:B------:R-:W-:Y:S01]  /*0250*/  UIADD3 UR8, UP1, UPT, UR8, 0x4, URZ ;  /* 0x0000000408087890 */ /* 0x000fe2000ff3e0ff */
[C---:B------:R-:W-:Y:S01]  /*0260*/  ISETP.EQ.AND P1, PT, R17.reuse, 0x4, PT ;  /* 0x000000041100780c */ /* 0x040fe20003f22270 */
[----:B------:R-:W-:Y:S01]  /*0270*/  UISETP.NE.AND UP0, UPT, UR4, 0x6, UPT ;  /* 0x000000060400788c */ /* 0x000fe2000bf05270 */
[C---:B------:R-:W-:Y:S01]  /*0280*/  ISETP.EQ.AND P3, PT, R17.reuse, 0xc, PT ;  /* 0x0000000c1100780c */ /* 0x040fe20003f62270 */
[----:B------:R-:W-:Y:S01]  /*0290*/  UIADD3.X UR9, UPT, UPT, URZ, UR9, URZ, UP1, !UPT ;  /* 0x00000009ff097290 */ /* 0x000fe20008ffe4ff */
[C---:B------:R-:W-:Y:S02]  /*02a0*/  ISETP.EQ.AND P4, PT, R17.reuse, 0x10, PT ;  /* 0x000000101100780c */ /* 0x040fe40003f82270 */
[----:B------:R-:W-:Y:S01]  /*02b0*/  ISETP.EQ.AND P5, PT, R17, 0x14, PT ;  /* 0x000000141100780c */ /* 0x000fe20003fa2270 */
[----:B--2---:R-:W-:-:S03]  /*02c0*/  IMAD.WIDE.U32 R8, R8, R3, RZ ;  /* 0x0000000308087225 */ /* 0x004fc600078e00ff */
[----:B------:R-:W-:-:S04]  /*02d0*/  IADD3 R8, P2, PT, R8, R0, RZ ;  /* 0x0000000008087210 */ /* 0x000fc80007f5e0ff */
[----:B------:R-:W-:Y:S01]  /*02e0*/  IADD3.X R0, PT, PT, R9, UR5, RZ, P2, !PT ;  /* 0x0000000509007c10 */ /* 0x000fe200097fe4ff */
[--C-:B------:R-:W-:Y:S01]  /*02f0*/  @P0 IMAD.MOV.U32 R4, RZ, RZ, R8.reuse ;  /* 0x000000ffff040224 */ /* 0x100fe200078e0008 */
[C---:B------:R-:W-:Y:S01]  /*0300*/  ISETP.EQ.AND P2, PT, R17.reuse, 0x8, PT ;  /* 0x000000081100780c */ /* 0x040fe20003f42270 */
[--C-:B------:R-:W-:Y:S01]  /*0310*/  @P3 IMAD.MOV.U32 R14, RZ, RZ, R8.reuse ;  /* 0x000000ffff0e3224 */ /* 0x100fe200078e0008 */
[----:B------:R-:W-:Y:S01]  /*0320*/  @P1 MOV R16, R8 ;  /* 0x0000000800101202 */ /* 0x000fe20000000f00 */
[--C-:B------:R-:W-:Y:S02]  /*0330*/  @P4 IMAD.MOV.U32 R13, RZ, RZ, R8.reuse ;  /* 0x000000ffff0d4224 */ /* 0x100fe400078e0008 */
[----:B------:R-:W-:Y:S02]  /*0340*/  @P5 IMAD.MOV.U32 R12, RZ, RZ, R8 ;  /* 0x000000ffff0c5224 */ /* 0x000fe400078e0008 */
[----:B------:R-:W-:-:S06]  /*0350*/  VIADD R17, R17, 0x4 ;  /* 0x0000000411117836 */ /* 0x000fcc0000000000 */
[----:B------:R-:W-:Y:S01]  /*0360*/  @P2 IMAD.MOV.U32 R15, RZ, RZ, R8 ;  /* 0x000000ffff0f2224 */ /* 0x000fe200078e0008 */
[----:B------:R-:W-:Y:S06]  /*0370*/  BRA.U UP0, `(.L_x_2) ;  /* 0xfffffffd00a07547 */ /* 0x000fec000b83ffff */
[----:B------:R-:W-:Y:S01]  /*0380*/  SHF.R.U32.HI R3, RZ, 0x17, R5 ;  /* 0x00000017ff037819 */ /* 0x000fe20000011605 */
[----:B------:R-:W-:Y:S03]  /*0390*/  BSSY.RECONVERGENT B1, `(.L_x_3) ;  /* 0x0000029000017945 */ /* 0x000fe60003800200 */
[C---:B------:R-:W-:Y:S02]  /*03a0*/  LOP3.LUT R8, R3.reuse, 0xe0, RZ, 0xc0, !PT ;  /* 0x000000e003087812 */ /* 0x040fe400078ec0ff */
[----:B------:R-:W-:-:S03]  /*03b0*/  LOP3.LUT P6, RZ, R3, 0x1f, RZ, 0xc0, !PT ;  /* 0x0000001f03ff7812 */ /* 0x000fc600078cc0ff */
[----:B------:R-:W-:-:S05]  /*03c0*/  VIADD R8, R8, 0xffffff80 ;  /* 0xffffff8008087836 */ /* 0x000fca0000000000 */
[----:B------:R-:W-:-:S05]  /*03d0*/  SHF.R.U32.HI R8, RZ, 0x5, R8 ;  /* 0x00000005ff087819 */ /* 0x000fca0000011608 */
[----:B------:R-:W-:-:S05]  /*03e0*/  IMAD.U32 R10, R8, -0x4, RZ ;  /* 0xfffffffc080a7824 */ /* 0x000fca00078e00ff */
[C---:B------:R-:W-:Y:S02]  /*03f0*/  ISETP.EQ.AND P3, PT, R10.reuse, -0x18, PT ;  /* 0xffffffe80a00780c */ /* 0x040fe40003f62270 */
[C---:B------:R-:W-:Y:S02]  /*0400*/  ISETP.EQ.AND P4, PT, R10.reuse, -0x14, PT ;  /* 0xffffffec0a00780c */ /* 0x040fe40003f82270 */
[C---:B------:R-:W-:Y:S02]  /*0410*/  ISETP.EQ.AND P0, PT, R10.reuse, -0x10, PT ;  /* 0xfffffff00a00780c */ /* 0x040fe40003f02270 */
[C---:B------:R-:W-:Y:S02]  /*0420*/  ISETP.EQ.AND P1, PT, R10.reuse, -0xc, PT ;  /* 0xfffffff40a00780c */ /* 0x040fe40003f22270 */
[C---:B------:R-:W-:Y:S02]  /*0430*/  ISETP.EQ.AND P2, PT, R10.reuse, -0x8, PT ;  /* 0xfffffff80a00780c */ /* 0x040fe40003f42270 */
[----:B------:R-:W-:-:S03]  /*0440*/  ISETP.EQ.AND P5, PT, R10, 0x4, PT ;  /* 0x000000040a00780c */ /* 0x000fc60003fa2270 */
[----:B------:R-:W-:Y:S01]  /*0450*/  @P3 IMAD.MOV.U32 R8, RZ, RZ, R4 ;  /* 0x000000ffff083224 */ /* 0x000fe200078e0004 */
[C---:B------:R-:W-:Y:S01]  /*0460*/  ISETP.EQ.AND P3, PT, R10.reuse, -0x4, PT ;  /* 0xfffffffc0a00780c */ /* 0x040fe20003f62270 */
[----:B------:R-:W-:Y:S01]  /*0470*/  @P4 IMAD.MOV.U32 R8, RZ, RZ, R16 ;  /* 0x000000ffff084224 */ /* 0x000fe200078e0010 */
[----:B------:R-:W-:Y:S01]  /*0480*/  @P4 MOV R9, R4 ;  /* 0x0000000400094202 */ /* 0x000fe20000000f00 */
[----:B------:R-:W-:Y:S01]  /*0490*/  @P0 IMAD.MOV.U32 R8, RZ, RZ, R15 ;  /* 0x000000ffff080224 */ /* 0x000fe200078e000f */
[----:B------:R-:W-:Y:S01]  /*04a0*/  ISETP.EQ.AND P4, PT, R10, RZ, PT ;  /* 0x000000ff0a00720c */ /* 0x000fe20003f82270 */
[----:B------:R-:W-:Y:S02]  /*04b0*/  @P1 IMAD.MOV.U32 R8, RZ, RZ, R14 ;  /* 0x000000ffff081224 */ /* 0x000fe400078e000e */
[----:B------:R-:W-:Y:S02]  /*04c0*/  @P2 IMAD.MOV.U32 R8, RZ, RZ, R13 ;  /* 0x000000ffff082224 */ /* 0x000fe400078e000d */
[----:B------:R-:W-:-:S02]  /*04d0*/  @P0 IMAD.MOV.U32 R9, RZ, RZ, R16 ;  /* 0x000000ffff090224 */ /* 0x000fc400078e0010 */
[----:B------:R-:W-:Y:S02]  /*04e0*/  @P1 IMAD.MOV.U32 R9, RZ, RZ, R15 ;  /* 0x000000ffff091224 */ /* 0x000fe400078e000f */
[----:B------:R-:W-:Y:S01]  /*04f0*/  @P3 MOV R8, R12 ;  /* 0x0000000c00083202 */ /* 0x000fe20000000f00 */
[----:B------:R-:W-:Y:S02]  /*0500*/  @P2 IMAD.MOV.U32 R9, RZ, RZ, R14 ;  /* 0x000000ffff092224 */ /* 0x000fe400078e000e */
[----:B------:R-:W-:Y:S02]  /*0510*/  @P3 IMAD.MOV.U32 R9, RZ, RZ, R13 ;  /* 0x000000ffff093224 */ /* 0x000fe400078e000d */
[----:B------:R-:W-:Y:S02]  /*0520*/  @P4 IMAD.MOV.U32 R8, RZ, RZ, R0 ;  /* 0x000000ffff084224 */ /* 0x000fe400078e0000 */
[----:B------:R-:W-:Y:S02]  /*0530*/  @P4 IMAD.MOV.U32 R9, RZ, RZ, R12 ;  /* 0x000000ffff094224 */ /* 0x000fe400078e000c */
[----:B------:R-:W-:-:S02]  /*0540*/  @P5 IMAD.MOV.U32 R9, RZ, RZ, R0 ;  /* 0x000000ffff095224 */ /* 0x000fc400078e0000 */
[----:B------:R-:W-:Y:S01]  /*0550*/  IMAD.MOV.U32 R18, RZ, RZ, R8 ;  /* 0x000000ffff127224 */ /* 0x000fe200078e0008 */
[----:B------:R-:W-:Y:S06]  /*0560*/  @!P6 BRA `(.L_x_4) ;  /* 0x00000000002ce947 */ /* 0x000fec0003800000 */
[----:B------:R-:W-:Y:S01]  /*0570*/  @P0 IMAD.MOV.U32 R8, RZ, RZ, R4 ;  /* 0x000000ffff080224 */ /* 0x000fe200078e0004 */
[----:B------:R-:W-:Y:S01]  /*0580*/  ISETP.EQ.AND P0, PT, R10, 0x8, PT ;  /* 0x000000080a00780c */ /* 0x000fe20003f02270 */
[----:B------:R-:W-:Y:S01]  /*0590*/  @P1 IMAD.MOV.U32 R8, RZ, RZ, R16 ;  /* 0x000000ffff081224 */ /* 0x000fe200078e0010 */
[----:B------:R-:W-:Y:S01]  /*05a0*/  LOP3.LUT R3, R3, 0x1f, RZ, 0xc0, !PT ;  /* 0x0000001f03037812 */ /* 0x000fe200078ec0ff */
[----:B------:R-:W-:Y:S02]  /*05b0*/  @P2 IMAD.MOV.U32 R8, RZ, RZ, R15 ;  /* 0x000000ffff082224 */ /* 0x000fe400078e000f */
[----:B------:R-:W-:Y:S01]  /*05c0*/  @P3 IMAD.MOV.U32 R8, RZ, RZ, R14 ;  /* 0x000000ffff083224 */ /* 0x000fe200078e000e */
[----:B------:R-:W-:Y:S01]  /*05d0*/  @P4 MOV R8, R13 ;  /* 0x0000000d00084202 */ /* 0x000fe20000000f00 */
[----:B------:R-:W-:Y:S01]  /*05e0*/  @P5 IMAD.MOV.U32 R8, RZ, RZ, R12 ;  /* 0x000000ffff085224 */ /* 0x000fe200078e000c */
[----:B------:R-:W-:-:S05]  /*05f0*/  SHF.L.W.U32.HI R18, R9, R3, R18 ;  /* 0x0000000309127219 */ /* 0x000fca0000010e12 */
[----:B------:R-:W-:-:S05]  /*0600*/  @P0 IMAD.MOV.U32 R8, RZ, RZ, R0 ;  /* 0x000000ffff080224 */ /* 0x000fca00078e0000 */
[----:B------:R-:W-:-:S07]  /*0610*/  SHF.L.W.U32.HI R9, R8, R3, R9 ;  /* 0x0000000308097219 */ /* 0x000fce0000010e09 */
.L_x_4:
[----:B------:R-:W-:Y:S05]  /*0620*/  BSYNC.RECONVERGENT B1 ;  /* 0x0000000000017941 */ /* 0x000fea0003800200 */
.L_x_3:
[C---:B------:R-:W-:Y:S01]  /*0630*/  SHF.L.W.U32.HI R3, R9.reuse, 0x2, R18 ;  /* 0x0000000209037819 */ /* 0x040fe20000010e12 */
[----:B------:R-:W-:Y:S01]  /*0640*/  IMAD.SHL.U32 R9, R9, 0x4, RZ ;  /* 0x0000000409097824 */ /* 0x000fe200078e00ff */
[----:B------:R-:W-:Y:S01]  /*0650*/  UMOV UR4, 0x54442d19 ;  /* 0x54442d1900047882 */ /* 0x000fe20000000000 */
[----:B------:R-:W-:Y:S01]  /*0660*/  UMOV UR5, 0x3bf921fb ;  /* 0x3bf921fb00057882 */ /* 0x000fe20000000000 */
[----:B------:R-:W-:Y:S02]  /*0670*/  SHF.R.S32.HI R0, RZ, 0x1f, R3 ;  /* 0x0000001fff007819 */ /* 0x000fe40000011403 */
[----:B------:R-:W-:Y:S02]  /*0680*/  ISETP.GE.AND P0, PT, R5, RZ, PT ;  /* 0x000000ff0500720c */ /* 0x000fe40003f06270 */
[C---:B------:R-:W-:Y:S02]  /*0690*/  LOP3.LUT R10, R0.reuse, R9, RZ, 0x3c, !PT ;  /* 0x00000009000a7212 */ /* 0x040fe400078e3cff */
[----:B------:R-:W-:-:S02]  /*06a0*/  LOP3.LUT R11, R0, R3, RZ, 0x3c, !PT ;  /* 0x00000003000b7212 */ /* 0x000fc400078e3cff */
[----:B------:R-:W-:Y:S02]  /*06b0*/  SHF.R.U32.HI R0, RZ, 0x1e, R18 ;  /* 0x0000001eff007819 */ /* 0x000fe40000011612 */
[----:B------:R-:W0:Y:S01]  /*06c0*/  I2F.F64.S64 R8, R10 ;  /* 0x0000000a00087312 */ /* 0x000e220000301c00 */
[C---:B------:R-:W-:Y:S02]  /*06d0*/  LOP3.LUT R17, R3.reuse, R5, RZ, 0x3c, !PT ;  /* 0x0000000503117212 */ /* 0x040fe400078e3cff */
[----:B------:R-:W-:Y:S02]  /*06e0*/  LEA.HI R0, R3, R0, RZ, 0x1 ;  /* 0x0000000003007211 */ /* 0x000fe400078f08ff */
[----:B------:R-:W-:-:S03]  /*06f0*/  ISETP.GE.AND P1, PT, R17, RZ, PT ;  /* 0x000000ff1100720c */ /* 0x000fc60003f26270 */
[----:B------:R-:W-:-:S04]  /*0700*/  IMAD.MOV R3, RZ, RZ, -R0 ;  /* 0x000000ffff037224 */ /* 0x000fc800078e0a00 */
[----:B------:R-:W-:Y:S01]  /*0710*/  @!P0 IMAD.MOV.U32 R0, RZ, RZ, R3 ;  /* 0x000000ffff008224 */ /* 0x000fe200078e0003 */
[----:B0-----:R-:W-:-:S10]  /*0720*/  DMUL R8, R8, UR4 ;  /* 0x0000000408087c28 */ /* 0x001fd40008000000 */
[----:B------:R-:W0:Y:S02]  /*0730*/  F2F.F32.F64 R8, R8 ;  /* 0x0000000800087310 */ /* 0x000e240000301000 */
[----:B0-----:R-:W-:-:S07]  /*0740*/  FSEL R10, -R8, R8, !P1 ;  /* 0x00000008080a7208 */ /* 0x001fce0004800100 */
.L_x_1:
[----:B------:R-:W-:Y:S05]  /*0750*/  BSYNC.RECONVERGENT B0 ;  /* 0x0000000000007941 */ /* 0x000fea0003800200 */
.L_x_0:
[----:B------:R-:W-:Y:S02]  /*0760*/  IMAD.MOV.U32 R3, RZ, RZ, 0x37cbac00 ;  /* 0x37cbac00ff037424 */ /* 0x000fe400078e00ff */
[----:B------:R-:W-:Y:S01]  /*0770*/  FMUL R8, R10, R10 ;  /* 0x0000000a0a087220 */ /* 0x000fe20000400000 */
[C---:B------:R-:W-:Y:S01]  /*0780*/  LOP3.LUT R11, R0.reuse, 0x1, RZ, 0xc0, !PT ;  /* 0x00000001000b7812 */ /* 0x040fe200078ec0ff */
[----:B------:R-:W-:Y:S01]  /*0790*/  IMAD.MOV.U32 R18, RZ, RZ, 0x3d2aaabb ;  /* 0x3d2aaabbff127424 */ /* 0x000fe200078e00ff */
[----:B------:R-:W-:Y:S01]  /*07a0*/  LOP3.LUT P1, RZ, R0, 0x2, RZ, 0xc0, !PT ;  /* 0x0000000200ff7812 */ /* 0x000fe2000782c0ff */
[----:B------:R-:W-:Y:S01]  /*07b0*/  FFMA R9, R8, R3, -0.0013887860113754868507 ;  /* 0xbab607ed08097423 */ /* 0x000fe20000000003 */
[----:B------:R-:W-:Y:S01]  /*07c0*/  ISETP.NE.U32.AND P0, PT, R11, 0x1, PT ;  /* 0x000000010b00780c */ /* 0x000fe20003f05070 */
[----:B------:R-:W-:Y:S01]  /*07d0*/  IMAD.MOV.U32 R17, RZ, RZ, 0x3effffff ;  /* 0x3effffffff117424 */ /* 0x000fe200078e00ff */
[----:B------:R-:W-:Y:S01]  /*07e0*/  FSETP.GE.AND P2, PT, |R5|, 105615, PT ;  /* 0x47ce47800500780b */ /* 0x000fe20003f46200 */
[----:B------:R-:W-:Y:S01]  /*07f0*/  BSSY.RECONVERGENT B0, `(.L_x_5) ;  /* 0x000006b000007945 */ /* 0x000fe20003800200 */
[----:B------:R-:W-:-:S02]  /*0800*/  FSEL R9, R9, -0.00019574658654164522886, !P0 ;  /* 0xb94d415309097808 */ /* 0x000fc40004000000 */
[----:B------:R-:W-:Y:S02]  /*0810*/  FSEL R11, R18, 0.0083327032625675201416, !P0 ;  /* 0x3c0885e4120b7808 */ /* 0x000fe40004000000 */
[----:B------:R-:W-:Y:S02]  /*0820*/  FSEL R0, R10, 1, P0 ;  /* 0x3f8000000a007808 */ /* 0x000fe40000000000 */
[----:B------:R-:W-:Y:S01]  /*0830*/  FSEL R10, -R17, -0.16666662693023681641, !P0 ;  /* 0xbe2aaaa8110a7808 */ /* 0x000fe20004000100 */
[C---:B------:R-:W-:Y:S02]  /*0840*/  FFMA R9, R8.reuse, R9, R11 ;  /* 0x0000000908097223 */ /* 0x040fe4000000000b */
[C---:B------:R-:W-:Y:S02]  /*0850*/  FFMA R19, R8.reuse, R0, RZ ;  /* 0x0000000008137223 */ /* 0x040fe400000000ff */
[----:B------:R-:W-:Y:S01]  /*0860*/  FFMA R9, R8, R9, R10 ;  /* 0x0000000908097223 */ /* 0x000fe2000000000a */
[----:B------:R-:W-:-:S03]  /*0870*/  IMAD.MOV.U32 R8, RZ, RZ, R7 ;  /* 0x000000ffff087224 */ /* 0x000fc600078e0007 */
[----:B------:R-:W-:Y:S01]  /*0880*/  FFMA R19, R19, R9, R0 ;  /* 0x0000000913137223 */ /* 0x000fe20000000000 */
[----:B------:R-:W-:-:S03]  /*0890*/  MOV R0, R6 ;  /* 0x0000000600007202 */ /* 0x000fc60000000f00 */
[----:B------:R-:W-:Y:S01]  /*08a0*/  @P1 FADD R19, RZ, -R19 ;  /* 0x80000013ff131221 */ /* 0x000fe20000000000 */
[----:B------:R-:W-:Y:S06]  /*08b0*/  @!P2 BRA `(.L_x_6) ;  /* 0x000000040078a947 */ /* 0x000fec0003800000 */
[----:B------:R-:W-:-:S13]  /*08c0*/  FSETP.NEU.AND P0, PT, |R5|, +INF , PT ;  /* 0x7f8000000500780b */ /* 0x000fda0003f0d200 */
[----:B------:R-:W-:Y:S01]  /*08d0*/  @!P0 FMUL R8, RZ, R5 ;  /* 0x00000005ff088220 */ /* 0x000fe20000400000 */
[----:B------:R-:W-:Y:S01]  /*08e0*/  @!P0 IMAD.MOV.U32 R0, RZ, RZ, RZ ;  /* 0x000000ffff008224 */ /* 0x000fe200078e00ff */
[----:B------:R-:W-:Y:S06]  /*08f0*/  @!P0 BRA `(.L_x_6) ;  /* 0x0000000400688947 */ /* 0x000fec0003800000 */
[----:B------:R-:W-:Y:S01]  /*0900*/  IMAD.SHL.U32 R0, R5, 0x100, RZ ;  /* 0x0000010005007824 */ /* 0x000fe200078e00ff */
[----:B------:R-:W-:Y:S01]  /*0910*/  CS2R R20, SRZ ;  /* 0x0000000000147805 */ /* 0x000fe2000001ff00 */
[----:B------:R-:W0:Y:S03]  /*0920*/  LDCU.64 UR8, c[0x4][URZ] ;  /* 0x01000000ff0877ac */ /* 0x000e260008000a00 */
[----:B------:R-:W-:Y:S01]  /*0930*/  LOP3.LUT R23, R0, 0x80000000, RZ, 0xfc, !PT ;  /* 0x8000000000177812 */ /* 0x000fe200078efcff */
[----:B------:R-:W-:Y:S01]  /*0940*/  UMOV UR5, URZ ;  /* 0x000000ff00057c82 */ /* 0x000fe20008000000 */
[----:B------:R-:W-:-:S05]  /*0950*/  UMOV UR4, URZ ;  /* 0x000000ff00047c82 */ /* 0x000fca0008000000 */
.L_x_7:
        /* <DEDUP_REMOVED lines=37> */
[--C-:B------:R-:W-:Y:S01]  /*0bb0*/  @P3 IMAD.MOV.U32 R0, RZ, RZ, R4.reuse ;  /* 0x000000ffff003224 */ /* 0x100fe200078e0004 */
[C---:B------:R-:W-:Y:S01]  /*0bc0*/  ISETP.EQ.AND P3, PT, R11.reuse, -0x4, PT ;  /* 0xfffffffc0b00780c */ /* 0x040fe20003f62270 */
[----:B------:R-:W-:Y:S02]  /*0bd0*/  @P4 IMAD.MOV.U32 R8, RZ, RZ, R4 ;  /* 0x000000ffff084224 */ /* 0x000fe400078e0004 */
[----:B------:R-:W-:Y:S01]  /*0be0*/  @P4 IMAD.MOV.U32 R0, RZ, RZ, R16 ;  /* 0x000000ffff004224 */ /* 0x000fe200078e0010 */
[----:B------:R-:W-:Y:S01]  /*0bf0*/  ISETP.EQ.AND P4, PT, R11, RZ, PT ;  /* 0x000000ff0b00720c */ /* 0x000fe20003f82270 */
[--C-:B------:R-:W-:Y:S01]  /*0c00*/  @P0 IMAD.MOV.U32 R0, RZ, RZ, R15.reuse ;  /* 0x000000ffff000224 */ /* 0x100fe200078e000f */
[----:B------:R-:W-:Y:S01]  /*0c10*/  @P0 MOV R8, R16 ;  /* 0x0000001000080202 */ /* 0x000fe20000000f00 */
[----:B------:R-:W-:Y:S02]  /*0c20*/  @P1 IMAD.MOV.U32 R8, RZ, RZ, R15 ;  /* 0x000000ffff081224 */ /* 0x000fe400078e000f */
[----:B------:R-:W-:-:S02]  /*0c30*/  @P1 IMAD.MOV.U32 R0, RZ, RZ, R14 ;  /* 0x000000ffff001224 */ /* 0x000fc400078e000e */
[----:B------:R-:W-:Y:S02]  /*0c40*/  @P2 IMAD.MOV.U32 R8, RZ, RZ, R14 ;  /* 0x000000ffff082224 */ /* 0x000fe400078e000e */
[--C-:B------:R-:W-:Y:S02]  /*0c50*/  @P2 IMAD.MOV.U32 R0, RZ, RZ, R13.reuse ;  /* 0x000000ffff002224 */ /* 0x100fe400078e000d */
[----:B------:R-:W-:Y:S02]  /*0c60*/  @P3 IMAD.MOV.U32 R8, RZ, RZ, R13 ;  /* 0x000000ffff083224 */ /* 0x000fe400078e000d */
[--C-:B------:R-:W-:Y:S01]  /*0c70*/  @P3 IMAD.MOV.U32 R0, RZ, RZ, R12.reuse ;  /* 0x000000ffff003224 */ /* 0x100fe200078e000c */
[----:B------:R-:W-:Y:S01]  /*0c80*/  @P4 MOV R0, R21 ;  /* 0x0000001500004202 */ /* 0x000fe20000000f00 */
[----:B------:R-:W-:Y:S02]  /*0c90*/  @P4 IMAD.MOV.U32 R8, RZ, RZ, R12 ;  /* 0x000000ffff084224 */ /* 0x000fe400078e000c */
[----:B------:R-:W-:Y:S01]  /*0ca0*/  @P5 IMAD.MOV.U32 R8, RZ, RZ, R21 ;  /* 0x000000ffff085224 */ /* 0x000fe200078e0015 */
[----:B------:R-:W-:Y:S06]  /*0cb0*/  @!P6 BRA `(.L_x_9) ;  /* 0x00000000002ce947 */ /* 0x000fec0003800000 */
[----:B------:R-:W-:Y:S01]  /*0cc0*/  @P0 IMAD.MOV.U32 R9, RZ, RZ, R4 ;  /* 0x000000ffff090224 */ /* 0x000fe200078e0004 */
[----:B------:R-:W-:Y:S01]  /*0cd0*/  ISETP.EQ.AND P0, PT, R11, 0x8, PT ;  /* 0x000000080b00780c */ /* 0x000fe20003f02270 */
[----:B------:R-:W-:Y:S01]  /*0ce0*/  @P1 IMAD.MOV.U32 R9, RZ, RZ, R16 ;  /* 0x000000ffff091224 */ /* 0x000fe200078e0010 */
[----:B------:R-:W-:Y:S01]  /*0cf0*/  LOP3.LUT R11, R10, 0x1f, RZ, 0xc0, !PT ;  /* 0x0000001f0a0b7812 */ /* 0x000fe200078ec0ff */
[----:B------:R-:W-:Y:S02]  /*0d00*/  @P2 IMAD.MOV.U32 R9, RZ, RZ, R15 ;  /* 0x000000ffff092224 */ /* 0x000fe400078e000f */
[----:B------:R-:W-:Y:S01]  /*0d10*/  @P3 IMAD.MOV.U32 R9, RZ, RZ, R14 ;  /* 0x000000ffff093224 */ /* 0x000fe200078e000e */
[----:B------:R-:W-:Y:S01]  /*0d20*/  SHF.L.W.U32.HI R0, R8, R11, R0 ;  /* 0x0000000b08007219 */ /* 0x000fe20000010e00 */
[----:B------:R-:W-:Y:S02]  /*0d30*/  @P4 IMAD.MOV.U32 R9, RZ, RZ, R13 ;  /* 0x000000ffff094224 */ /* 0x000fe400078e000d */
[----:B------:R-:W-:-:S04]  /*0d40*/  @P5 IMAD.MOV.U32 R9, RZ, RZ, R12 ;  /* 0x000000ffff095224 */ /* 0x000fc800078e000c */
[----:B------:R-:W-:-:S05]  /*0d50*/  @P0 IMAD.MOV.U32 R9, RZ, RZ, R21 ;  /* 0x000000ffff090224 */ /* 0x000fca00078e0015 */
[----:B------:R-:W-:-:S07]  /*0d60*/  SHF.L.W.U32.HI R8, R9, R11, R8 ;  /* 0x0000000b09087219 */ /* 0x000fce0000010e08 */
.L_x_9:
[----:B------:R-:W-:Y:S05]  /*0d70*/  BSYNC.RECONVERGENT B1 ;  /* 0x0000000000017941 */ /* 0x000fea0003800200 */
.L_x_8:
[C---:B------:R-:W-:Y:S01]  /*0d80*/  SHF.L.W.U32.HI R20, R8.reuse, 0x2, R0 ;  /* 0x0000000208147819 */ /* 0x040fe20000010e00 */
[----:B------:R-:W-:Y:S01]  /*0d90*/  UMOV UR4, 0x54442d19 ;  /* 0x54442d1900047882 */ /* 0x000fe20000000000 */
[----:B------:R-:W-:Y:S01]  /*0da0*/  SHF.L.U32 R8, R8, 0x2, RZ ;  /* 0x0000000208087819 */ /* 0x000fe200000006ff */
[----:B------:R-:W-:Y:S01]  /*0db0*/  UMOV UR5, 0x3bf921fb ;  /* 0x3bf921fb00057882 */ /* 0x000fe20000000000 */
[----:B------:R-:W-:Y:S02]  /*0dc0*/  SHF.R.S32.HI R9, RZ, 0x1f, R20 ;  /* 0x0000001fff097819 */ /* 0x000fe40000011414 */
[----:B------:R-:W-:Y:S02]  /*0dd0*/  ISETP.GE.AND P1, PT, R5, RZ, PT ;  /* 0x000000ff0500720c */ /* 0x000fe40003f26270 */
[C---:B------:R-:W-:Y:S02]  /*0de0*/  LOP3.LUT R8, R9.reuse, R8, RZ, 0x3c, !PT ;  /* 0x0000000809087212 */ /* 0x040fe400078e3cff */
[----:B------:R-:W-:-:S02]  /*0df0*/  LOP3.LUT R9, R9, R20, RZ, 0x3c, !PT ;  /* 0x0000001409097212 */ /* 0x000fc400078e3cff */
[----:B------:R-:W-:Y:S02]  /*0e00*/  SHF.R.U32.HI R0, RZ, 0x1e, R0 ;  /* 0x0000001eff007819 */ /* 0x000fe40000011600 */
[C---:B------:R-:W-:Y:S02]  /*0e10*/  LOP3.LUT R21, R20.reuse, R5, RZ, 0x3c, !PT ;  /* 0x0000000514157212 */ /* 0x040fe400078e3cff */
[----:B------:R-:W0:Y:S01]  /*0e20*/  I2F.F64.S64 R8, R8 ;  /* 0x0000000800087312 */ /* 0x000e220000301c00 */
[----:B------:R-:W-:Y:S02]  /*0e30*/  LEA.HI R0, R20, R0, RZ, 0x1 ;  /* 0x0000000014007211 */ /* 0x000fe400078f08ff */
[----:B------:R-:W-:-:S03]  /*0e40*/  ISETP.GE.AND P0, PT, R21, RZ, PT ;  /* 0x000000ff1500720c */ /* 0x000fc60003f06270 */
[----:B------:R-:W-:-:S04]  /*0e50*/  IMAD.MOV R20, RZ, RZ, -R0 ;  /* 0x000000ffff147224 */ /* 0x000fc800078e0a00 */
[----:B------:R-:W-:Y:S01]  /*0e60*/  @!P1 IMAD.MOV.U32 R0, RZ, RZ, R20 ;  /* 0x000000ffff009224 */ /* 0x000fe200078e0014 */
[----:B0-----:R-:W-:-:S10]  /*0e70*/  DMUL R10, R8, UR4 ;  /* 0x00000004080a7c28 */ /* 0x001fd40008000000 */
[----:B------:R-:W0:Y:S02]  /*0e80*/  F2F.F32.F64 R10, R10 ;  /* 0x0000000a000a7310 */ /* 0x000e240000301000 */
[----:B0-----:R-:W-:-:S07]  /*0e90*/  FSEL R8, -R10, R10, !P0 ;  /* 0x0000000a0a087208 */ /* 0x001fce0004000100 */
.L_x_6:
[----:B------:R-:W-:Y:S05]  /*0ea0*/  BSYNC.RECONVERGENT B0 ;  /* 0x0000000000007941 */ /* 0x000fea0003800200 */
.L_x_5:
[----:B------:R-:W-:Y:S01]  /*0eb0*/  LOP3.LUT R10, R0, 0x1, RZ, 0xc0, !PT ;  /* 0x00000001000a7812 */ /* 0x000fe200078ec0ff */
[----:B------:R-:W-:Y:S01]  /*0ec0*/  FMUL R9, R8, R8 ;  /* 0x0000000808097220 */ /* 0x000fe20000400000 */
[----:B------:R-:W-:Y:S01]  /*0ed0*/  LOP3.LUT P1, RZ, R0, 0x2, RZ, 0xc0, !PT ;  /* 0x0000000200ff7812 */ /* 0x000fe2000782c0ff */
[----:B------:R-:W-:Y:S01]  /*0ee0*/  BSSY.RECONVERGENT B0, `(.L_x_10) ;  /* 0x0000070000007945 */ /* 0x000fe20003800200 */
[----:B------:R-:W-:Y:S01]  /*0ef0*/  ISETP.NE.U32.AND P0, PT, R10, 0x1, PT ;  /* 0x000000010a00780c */ /* 0x000fe20003f05070 */
[----:B------:R-:W-:Y:S01]  /*0f00*/  FFMA R10, R9, R3, -0.0013887860113754868507 ;  /* 0xbab607ed090a7423 */ /* 0x000fe20000000003 */
[----:B------:R-:W-:Y:S02]  /*0f10*/  FSETP.GE.AND P2, PT, |R5|, 105615, PT ;  /* 0x47ce47800500780b */ /* 0x000fe40003f46200 */
[----:B------:R-:W-:Y:S02]  /*0f20*/  FSEL R18, R18, 0.0083327032625675201416, !P0 ;  /* 0x3c0885e412127808 */ /* 0x000fe40004000000 */
[----:B------:R-:W-:-:S02]  /*0f30*/  FSEL R10, R10, -0.00019574658654164522886, !P0 ;  /* 0xb94d41530a0a7808 */ /* 0x000fc40004000000 */
[----:B------:R-:W-:Y:S02]  /*0f40*/  FSEL R0, R8, 1, P0 ;  /* 0x3f80000008007808 */ /* 0x000fe40000000000 */
[----:B------:R-:W-:Y:S01]  /*0f50*/  FSEL R17, -R17, -0.16666662693023681641, !P0 ;  /* 0xbe2aaaa811117808 */ /* 0x000fe20004000100 */
[C---:B------:R-:W-:Y:S02]  /*0f60*/  FFMA R10, R9.reuse, R10, R18 ;  /* 0x0000000a090a7223 */ /* 0x040fe40000000012 */
[C---:B------:R-:W-:Y:S02]  /*0f70*/  FFMA R11, R9.reuse, R0, RZ ;  /* 0x00000000090b7223 */ /* 0x040fe400000000ff */
[----:B------:R-:W-:Y:S01]  /*0f80*/  FFMA R10, R9, R10, R17 ;  /* 0x0000000a090a7223 */ /* 0x000fe20000000011 */
[----:B------:R-:W-:-:S03]  /*0f90*/  IMAD.MOV.U32 R9, RZ, RZ, R6 ;  /* 0x000000ffff097224 */ /* 0x000fc600078e0006 */
[----:B------:R-:W-:Y:S01]  /*0fa0*/  FFMA R0, R11, R10, R0 ;  /* 0x0000000a0b007223 */ /* 0x000fe20000000000 */
[----:B------:R-:W-:-:S03]  /*0fb0*/  IMAD.MOV.U32 R10, RZ, RZ, R7 ;  /* 0x000000ffff0a7224 */ /* 0x000fc600078e0007 */
[----:B------:R-:W-:-:S04]  /*0fc0*/  @P1 FADD R0, RZ, -R0 ;  /* 0x80000000ff001221 */ /* 0x000fc80000000000 */
[----:B------:R-:W-:Y:S01]  /*0fd0*/  FMUL R8, R19, R0 ;  /* 0x0000000013087220 */ /* 0x000fe20000400000 */
        /* <DEDUP_REMOVED lines=12> */
.L_x_12:
[----:B0-----:R-:W-:Y:S01]  /*10a0*/  MOV R18, UR8 ;  /* 0x0000000800127c02 */ /* 0x001fe20008000f00 */
        /* <DEDUP_REMOVED lines=16> */
[--C-:B------:R-:W-:Y:S02]  /*11b0*/  @P1 IMAD.MOV.U32 R16, RZ, RZ, R0.reuse ;  /* 0x000000ffff101224 */ /* 0x100fe400078e0000 */
[--C-:B------:R-:W-:Y:S02]  /*11c0*/  @P3 IMAD.MOV.U32 R14, RZ, RZ, R0.reuse ;  /* 0x000000ffff0e3224 */ /* 0x100fe400078e0000 */
[--C-:B------:R-:W-:Y:S02]  /*11d0*/  @P4 IMAD.MOV.U32 R13, RZ, RZ, R0.reuse ;  /* 0x000000ffff0d4224 */ /* 0x100fe400078e0000 */
[----:B------:R-:W-:Y:S02]  /*11e0*/  @P5 IMAD.MOV.U32 R12, RZ, RZ, R0 ;  /* 0x000000ffff0c5224 */ /* 0x000fe400078e0000 */
[----:B------:R-:W-:-:S04]  /*11f0*/  VIADD R20, R20, 0x4 ;  /* 0x0000000414147836 */ /* 0x000fc80000000000 */
[----:B------:R-:W-:Y:S01]  /*1200*/  @P2 IMAD.MOV.U32 R15, RZ, RZ, R0 ;  /* 0x000000ffff0f2224 */ /* 0x000fe200078e0000 */
[----:B------:R-:W-:Y:S06]  /*1210*/  BRA.U UP0, `(.L_x_12) ;  /* 0xfffffffd00a07547 */ /* 0x000fec000b83ffff */
[----:B------:R-:W-:Y:S01]  /*1220*/  SHF.R.U32.HI R17, RZ, 0x17, R5 ;  /* 0x00000017ff117819 */ /* 0x000fe20000011605 */
[----:B------:R-:W-:Y:S03]  /*1230*/  BSSY.RECONVERGENT B1, `(.L_x_13) ;  /* 0x0000028000017945 */ /* 0x000fe60003800200 */
[C---:B------:R-:W-:Y:S02]  /*1240*/  LOP3.LUT R0, R17.reuse, 0xe0, RZ, 0xc0, !PT ;  /* 0x000000e011007812 */ /* 0x040fe400078ec0ff */
[----:B------:R-:W-:Y:S02]  /*1250*/  LOP3.LUT P6, RZ, R17, 0x1f, RZ, 0xc0, !PT ;  /* 0x0000001f11ff7812 */ /* 0x000fe400078cc0ff */
[----:B------:R-:W-:-:S04]  /*1260*/  IADD3 R0, PT, PT, R0, -0x80, RZ ;  /* 0xffffff8000007810 */ /* 0x000fc80007ffe0ff */
        /* <DEDUP_REMOVED lines=11> */
[--C-:B------:R-:W-:Y:S01]  /*1320*/  @P4 IMAD.MOV.U32 R0, RZ, RZ, R16.reuse ;  /* 0x000000ffff004224 */ /* 0x100fe200078e0010 */
[----:B------:R-:W-:Y:S01]  /*1330*/  ISETP.EQ.AND P4, PT, R18, RZ, PT ;  /* 0x000000ff1200720c */ /* 0x000fe20003f82270 */
[----:B------:R-:W-:Y:S02]  /*1340*/  @P0 IMAD.MOV.U32 R10, RZ, RZ, R16 ;  /* 0x000000ffff0a0224 */ /* 0x000fe400078e0010 */
[--C-:B------:R-:W-:Y:S02]  /*1350*/  @P0 IMAD.MOV.U32 R0, RZ, RZ, R15.reuse ;  /* 0x000000ffff000224 */ /* 0x100fe400078e000f */
[----:B------:R-:W-:Y:S01]  /*1360*/  @P1 IMAD.MOV.U32 R10, RZ, RZ, R15 ;  /* 0x000000ffff0a1224 */ /* 0x000fe200078e000f */
[----:B------:R-:W-:Y:S01]  /*1370*/  @P2 MOV R10, R14 ;  /* 0x0000000e000a2202 */ /* 0x000fe20000000f00 */
[----:B------:R-:W-:-:S02]  /*1380*/  @P1 IMAD.MOV.U32 R0, RZ, RZ, R14 ;  /* 0x000000ffff001224 */ /* 0x000fc400078e000e */
[--C-:B------:R-:W-:Y:S02]  /*1390*/  @P2 IMAD.MOV.U32 R0, RZ, RZ, R13.reuse ;  /* 0x000000ffff002224 */ /* 0x100fe400078e000d */
[----:B------:R-:W-:Y:S02]  /*13a0*/  @P3 IMAD.MOV.U32 R10, RZ, RZ, R13 ;  /* 0x000000ffff0a3224 */ /* 0x000fe400078e000d */
[--C-:B------:R-:W-:Y:S02]  /*13b0*/  @P3 IMAD.MOV.U32 R0, RZ, RZ, R12.reuse ;  /* 0x000000ffff003224 */ /* 0x100fe400078e000c */
[----:B------:R-:W-:Y:S02]  /*13c0*/  @P4 IMAD.MOV.U32 R10, RZ, RZ, R12 ;  /* 0x000000ffff0a4224 */ /* 0x000fe400078e000c */
[--C-:B------:R-:W-:Y:S02]  /*13d0*/  @P4 IMAD.MOV.U32 R0, RZ, RZ, R9.reuse ;  /* 0x000000ffff004224 */ /* 0x100fe400078e0009 */
[----:B------:R-:W-:Y:S01]  /*13e0*/  @P5 IMAD.MOV.U32 R10, RZ, RZ, R9 ;  /* 0x000000ffff0a5224 */ /* 0x000fe200078e0009 */
[----:B------:R-:W-:Y:S06]  /*13f0*/  @!P6 BRA `(.L_x_14) ;  /* 0x00000000002ce947 */ /* 0x000fec0003800000 */
[----:B------:R-:W-:Y:S01]  /*1400*/  @P0 IMAD.MOV.U32 R11, RZ, RZ, R4 ;  /* 0x000000ffff0b0224 */ /* 0x000fe200078e0004 */
[----:B------:R-:W-:Y:S01]  /*1410*/  ISETP.EQ.AND P0, PT, R18, 0x8, PT ;  /* 0x000000081200780c */ /* 0x000fe20003f02270 */
[----:B------:R-:W-:Y:S01]  /*1420*/  @P1 IMAD.MOV.U32 R11, RZ, RZ, R16 ;  /* 0x000000ffff0b1224 */ /* 0x000fe200078e0010 */
[----:B------:R-:W-:Y:S01]  /*1430*/  @P2 MOV R11, R15 ;  /* 0x0000000f000b2202 */ /* 0x000fe20000000f00 */
[----:B------:R-:W-:Y:S01]  /*1440*/  @P3 IMAD.MOV.U32 R11, RZ, RZ, R14 ;  /* 0x000000ffff0b3224 */ /* 0x000fe200078e000e */
[----:B------:R-:W-:Y:S01]  /*1450*/  LOP3.LUT R17, R17, 0x1f, RZ, 0xc0, !PT ;  /* 0x0000001f11117812 */ /* 0x000fe200078ec0ff */
[----:B------:R-:W-:Y:S02]  /*1460*/  @P4 IMAD.MOV.U32 R11, RZ, RZ, R13 ;  /* 0x000000ffff0b4224 */ /* 0x000fe400078e000d */
[----:B------:R-:W-:Y:S01]  /*1470*/  @P5 IMAD.MOV.U32 R11, RZ, RZ, R12 ;  /* 0x000000ffff0b5224 */ /* 0x000fe200078e000c */
[----:B------:R-:W-:-:S05]  /*1480*/  SHF.L.W.U32.HI R0, R10, R17, R0 ;  /* 0x000000110a007219 */ /* 0x000fca0000010e00 */
[----:B------:R-:W-:-:S05]  /*1490*/  @P0 IMAD.MOV.U32 R11, RZ, RZ, R9 ;  /* 0x000000ffff0b0224 */ /* 0x000fca00078e0009 */
[----:B------:R-:W-:-:S07]  /*14a0*/  SHF.L.W.U32.HI R10, R11, R17, R10 ;  /* 0x000000110b0a7219 */ /* 0x000fce0000010e0a */
.L_x_14:
[----:B------:R-:W-:Y:S05]  /*14b0*/  BSYNC.RECONVERGENT B1 ;  /* 0x0000000000017941 */ /* 0x000fea0003800200 */
.L_x_13:
        /* <DEDUP_REMOVED lines=18> */
.L_x_11:
[----:B------:R-:W-:Y:S05]  /*15e0*/  BSYNC.RECONVERGENT B0 ;  /* 0x0000000000007941 */ /* 0x000fea0003800200 */
.L_x_10:
[C---:B------:R-:W-:Y:S01]  /*15f0*/  LOP3.LUT R17, R9.reuse, 0x1, RZ, 0xc0, !PT ;  /* 0x0000000109117812 */ /* 0x040fe200078ec0ff */
[----:B------:R-:W-:Y:S01]  /*1600*/  FMUL R11, R10, R10 ;  /* 0x0000000a0a0b7220 */ /* 0x000fe20000400000 */
[----:B------:R-:W-:Y:S01]  /*1610*/  IMAD.MOV.U32 R18, RZ, RZ, 0x3e2aaaa8 ;  /* 0x3e2aaaa8ff127424 */ /* 0x000fe200078e00ff */
[----:B------:R-:W-:Y:S01]  /*1620*/  IADD3 R9, PT, PT, R9, 0x1, RZ ;  /* 0x0000000109097810 */ /* 0x000fe20007ffe0ff */
[----:B------:R-:W-:Y:S01]  /*1630*/  BSSY.RECONVERGENT B0, `(.L_x_15) ;  /* 0x000006e000007945 */ /* 0x000fe20003800200 */
[----:B------:R-:W-:Y:S01]  /*1640*/  ISETP.NE.U32.AND P0, PT, R17, 0x1, PT ;  /* 0x000000011100780c */ /* 0x000fe20003f05070 */
[----:B------:R-:W-:Y:S01]  /*1650*/  FFMA R0, R11, R3, -0.0013887860113754868507 ;  /* 0xbab607ed0b007423 */ /* 0x000fe20000000003 */
[----:B------:R-:W-:Y:S01]  /*1660*/  IMAD.MOV.U32 R17, RZ, RZ, 0x3c0885e4 ;  /* 0x3c0885e4ff117424 */ /* 0x000fe200078e00ff */
[----:B------:R-:W-:Y:S02]  /*1670*/  FSETP.GE.AND P2, PT, |R5|, 105615, PT ;  /* 0x47ce47800500780b */ /* 0x000fe40003f46200 */
[----:B------:R-:W-:-:S02]  /*1680*/  LOP3.LUT P1, RZ, R9, 0x2, RZ, 0xc0, !PT ;  /* 0x0000000209ff7812 */ /* 0x000fc4000782c0ff */
[----:B------:R-:W-:Y:S02]  /*1690*/  FSEL R20, R0, -0.00019574658654164522886, P0 ;  /* 0xb94d415300147808 */ /* 0x000fe40000000000 */
[----:B------:R-:W-:Y:S02]  /*16a0*/  FSEL R22, R17, 0.041666727513074874878, !P0 ;  /* 0x3d2aaabb11167808 */ /* 0x000fe40004000000 */
[----:B------:R-:W-:Y:S02]  /*16b0*/  FSEL R0, R10, 1, !P0 ;  /* 0x3f8000000a007808 */ /* 0x000fe40004000000 */
[----:B------:R-:W-:Y:S01]  /*16c0*/  FSEL R19, -R18, -0.4999999701976776123, !P0 ;  /* 0xbeffffff12137808 */ /* 0x000fe20004000100 */
[C---:B------:R-:W-:Y:S02]  /*16d0*/  FFMA R20, R11.reuse, R20, R22 ;  /* 0x000000140b147223 */ /* 0x040fe40000000016 */
[C---:B------:R-:W-:Y:S02]  /*16e0*/  FFMA R9, R11.reuse, R0, RZ ;  /* 0x000000000b097223 */ /* 0x040fe400000000ff */
[----:B------:R-:W-:-:S04]  /*16f0*/  FFMA R19, R11, R20, R19 ;  /* 0x000000140b137223 */ /* 0x000fc80000000013 */
[----:B------:R-:W-:-:S04]  /*1700*/  FFMA R9, R9, R19, R0 ;  /* 0x0000001309097223 */ /* 0x000fc80000000000 */
[----:B------:R-:W-:Y:S01]  /*1710*/  @P1 FADD R9, RZ, -R9 ;  /* 0x80000009ff091221 */ /* 0x000fe20000000000 */
        /* <DEDUP_REMOVED lines=12> */
.L_x_17:
        /* <DEDUP_REMOVED lines=11> */
[----:B------:R-:W-:-:S02]  /*1890*/  ISETP.EQ.AND P4, PT, R20, 0x10, PT ;  /* 0x000000101400780c */ /* 0x000fc40003f82270 */
[C---:B------:R-:W-:Y:S01]  /*18a0*/  ISETP.EQ.AND P5, PT, R20.reuse, 0x14, PT ;  /* 0x000000141400780c */ /* 0x040fe20003fa2270 */
[----:B------:R-:W-:Y:S02]  /*18b0*/  VIADD R20, R20, 0x4 ;  /* 0x0000000414147836 */ /* 0x000fe40000000000 */
[----:B--2---:R-:W-:-:S03]  /*18c0*/  IMAD.WIDE.U32 R10, R6, R21, RZ ;  /* 0x00000015060a7225 */ /* 0x004fc600078e00ff */
[----:B------:R-:W-:-:S04]  /*18d0*/  IADD3 R0, P6, PT, R10, R19, RZ ;  /* 0x000000130a007210 */ /* 0x000fc80007fde0ff */
[----:B------:R-:W-:Y:S01]  /*18e0*/  IADD3.X R19, PT, PT, R11, UR5, RZ, P6, !PT ;  /* 0x000000050b137c10 */ /* 0x000fe2000b7fe4ff */
[--C-:B------:R-:W-:Y:S01]  /*18f0*/  @P0 IMAD.MOV.U32 R4, RZ, RZ, R0.reuse ;  /* 0x000000ffff040224 */ /* 0x100fe200078e0000 */
[----:B------:R-:W-:Y:S01]  /*1900*/  @P1 MOV R16, R0 ;  /* 0x0000000000101202 */ /* 0x000fe20000000f00 */
[--C-:B------:R-:W-:Y:S02]  /*1910*/  @P2 IMAD.MOV.U32 R15, RZ, RZ, R0.reuse ;  /* 0x000000ffff0f2224 */ /* 0x100fe400078e0000 */
[--C-:B------:R-:W-:Y:S02]  /*1920*/  @P3 IMAD.MOV.U32 R14, RZ, RZ, R0.reuse ;  /* 0x000000ffff0e3224 */ /* 0x100fe400078e0000 */
[--C-:B------:R-:W-:Y:S02]  /*1930*/  @P4 IMAD.MOV.U32 R13, RZ, RZ, R0.reuse ;  /* 0x000000ffff0d4224 */ /* 0x100fe400078e0000 */
        /* <DEDUP_REMOVED lines=14> */
[----:B------:R-:W-:-:S03]  /*1a20*/  ISETP.EQ.AND P5, PT, R10, RZ, PT ;  /* 0x000000ff0a00720c */ /* 0x000fc60003fa2270 */
[----:B------:R-:W-:Y:S01]  /*1a30*/  @P3 IMAD.MOV.U32 R0, RZ, RZ, R4 ;  /* 0x000000ffff003224 */ /* 0x000fe200078e0004 */
[C---:B------:R-:W-:Y:S01]  /*1a40*/  ISETP.EQ.AND P3, PT, R10.reuse, -0x4, PT ;  /* 0xfffffffc0a00780c */ /* 0x040fe20003f62270 */
[--C-:B------:R-:W-:Y:S01]  /*1a50*/  @P4 IMAD.MOV.U32 R0, RZ, RZ, R16.reuse ;  /* 0x000000ffff004224 */ /* 0x100fe200078e0010 */
[----:B------:R-:W-:Y:S01]  /*1a60*/  @P4 MOV R6, R4 ;  /* 0x0000000400064202 */ /* 0x000fe20000000f00 */
[----:B------:R-:W-:Y:S01]  /*1a70*/  @P2 IMAD.MOV.U32 R6, RZ, RZ, R16 ;  /* 0x000000ffff062224 */ /* 0x000fe200078e0010 */
[----:B------:R-:W-:Y:S01]  /*1a80*/  ISETP.EQ.AND P4, PT, R10, 0x4, PT ;  /* 0x000000040a00780c */ /* 0x000fe20003f82270 */
[--C-:B------:R-:W-:Y:S02]  /*1a90*/  @P2 IMAD.MOV.U32 R0, RZ, RZ, R15.reuse ;  /* 0x000000ffff002224 */ /* 0x100fe400078e000f */
[----:B------:R-:W-:Y:S02]  /*1aa0*/  @P1 IMAD.MOV.U32 R6, RZ, RZ, R15 ;  /* 0x000000ffff061224 */ /* 0x000fe400078e000f */
[----:B------:R-:W-:-:S02]  /*1ab0*/  @P1 IMAD.MOV.U32 R0, RZ, RZ, R14 ;  /* 0x000000ffff001224 */ /* 0x000fc400078e000e */
[----:B------:R-:W-:Y:S02]  /*1ac0*/  @P0 IMAD.MOV.U32 R6, RZ, RZ, R14 ;  /* 0x000000ffff060224 */ /* 0x000fe400078e000e */
[----:B------:R-:W-:Y:S01]  /*1ad0*/  @P0 IMAD.MOV.U32 R0, RZ, RZ, R13 ;  /* 0x000000ffff000224 */ /* 0x000fe200078e000d */
[----:B------:R-:W-:Y:S01]  /*1ae0*/  @P3 MOV R6, R13 ;  /* 0x0000000d00063202 */ /* 0x000fe20000000f00 */
[--C-:B------:R-:W-:Y:S02]  /*1af0*/  @P3 IMAD.MOV.U32 R0, RZ, RZ, R12.reuse ;  /* 0x000000ffff003224 */ /* 0x100fe400078e000c */
[----:B------:R-:W-:Y:S02]  /*1b00*/  @P5 IMAD.MOV.U32 R6, RZ, RZ, R12 ;  /* 0x000000ffff065224 */ /* 0x000fe400078e000c */
[--C-:B------:R-:W-:Y:S02]  /*1b10*/  @P5 IMAD.MOV.U32 R0, RZ, RZ, R19.reuse ;  /* 0x000000ffff005224 */ /* 0x100fe400078e0013 */
[----:B------:R-:W-:Y:S01]  /*1b20*/  @P4 IMAD.MOV.U32 R6, RZ, RZ, R19 ;  /* 0x000000ffff064224 */ /* 0x000fe200078e0013 */
[----:B------:R-:W-:Y:S06]  /*1b30*/  @!P6 BRA `(.L_x_19) ;  /* 0x000000000028e947 */ /* 0x000fec0003800000 */
[----:B------:R-:W-:Y:S01]  /*1b40*/  @P1 IMAD.MOV.U32 R4, RZ, RZ, R16 ;  /* 0x000000ffff041224 */ /* 0x000fe200078e0010 */
[----:B------:R-:W-:Y:S01]  /*1b50*/  LOP3.LUT R7, R7, 0x1f, RZ, 0xc0, !PT ;  /* 0x0000001f07077812 */ /* 0x000fe200078ec0ff */
[----:B------:R-:W-:Y:S01]  /*1b60*/  @P0 IMAD.MOV.U32 R4, RZ, RZ, R15 ;  /* 0x000000ffff040224 */ /* 0x000fe200078e000f */
[----:B------:R-:W-:Y:S01]  /*1b70*/  ISETP.EQ.AND P0, PT, R10, 0x8, PT ;  /* 0x000000080a00780c */ /* 0x000fe20003f02270 */
[----:B------:R-:W-:Y:S01]  /*1b80*/  @P3 IMAD.MOV.U32 R4, RZ, RZ, R14 ;  /* 0x000000ffff043224 */ /* 0x000fe200078e000e */
[----:B------:R-:W-:Y:S01]  /*1b90*/  @P5 MOV R4, R13 ;  /* 0x0000000d00045202 */ /* 0x000fe20000000f00 */
[----:B------:R-:W-:Y:S01]  /*1ba0*/  @P4 IMAD.MOV.U32 R4, RZ, RZ, R12 ;  /* 0x000000ffff044224 */ /* 0x000fe200078e000c */
[----:B------:R-:W-:-:S09]  /*1bb0*/  SHF.L.W.U32.HI R0, R6, R7, R0 ;  /* 0x0000000706007219 */ /* 0x000fd20000010e00 */
[----:B------:R-:W-:-:S05]  /*1bc0*/  @P0 IMAD.MOV.U32 R4, RZ, RZ, R19 ;  /* 0x000000ffff040224 */ /* 0x000fca00078e0013 */
[----:B------:R-:W-:-:S07]  /*1bd0*/  SHF.L.W.U32.HI R6, R4, R7, R6 ;  /* 0x0000000704067219 */ /* 0x000fce0000010e06 */
.L_x_19:
[----:B------:R-:W-:Y:S05]  /*1be0*/  BSYNC.RECONVERGENT B1 ;  /* 0x0000000000017941 */ /* 0x000fea0003800200 */
.L_x_18:
        /* <DEDUP_REMOVED lines=10> */
[----:B------:R-:W-:-:S04]  /*1c90*/  LOP3.LUT R5, R4, R5, RZ, 0x3c, !PT ;  /* 0x0000000504057212 */ /* 0x000fc800078e3cff */
[----:B------:R-:W-:Y:S01]  /*1ca0*/  ISETP.GE.AND P0, PT, R5, RZ, PT ;  /* 0x000000ff0500720c */ /* 0x000fe20003f06270 */
[----:B0-----:R-:W-:Y:S01]  /*1cb0*/  DMUL R10, R6, UR4 ;  /* 0x00000004060a7c28 */ /* 0x001fe20008000000 */
[----:B------:R-:W-:-:S05]  /*1cc0*/  LEA.HI R6, R4, R0, RZ, 0x1 ;  /* 0x0000000004067211 */ /* 0x000fca00078f08ff */
[----:B------:R-:W-:-:S04]  /*1cd0*/  IMAD.MOV R0, RZ, RZ, -R6 ;  /* 0x000000ffff007224 */ /* 0x000fc800078e0a06 */
[----:B------:R-:W0:Y:S01]  /*1ce0*/  F2F.F32.F64 R10, R10 ;  /* 0x0000000a000a7310 */ /* 0x000e220000301000 */
[----:B------:R-:W-:Y:S01]  /*1cf0*/  @!P1 IMAD.MOV.U32 R6, RZ, RZ, R0 ;  /* 0x000000ffff069224 */ /* 0x000fe200078e0000 */
[----:B0-----:R-:W-:-:S07]  /*1d00*/  FSEL R7, -R10, R10, !P0 ;  /* 0x0000000a0a077208 */ /* 0x001fce0004000100 */
.L_x_16:
[----:B------:R-:W-:Y:S05]  /*1d10*/  BSYNC.RECONVERGENT B0 ;  /* 0x0000000000007941 */ /* 0x000fea0003800200 */
.L_x_15:
[----:B------:R-:W-:Y:S01]  /*1d20*/  FMUL R10, R7, R7 ;  /* 0x00000007070a7220 */ /* 0x000fe20000400000 */
[C---:B------:R-:W-:Y:S01]  /*1d30*/  LOP3.LUT R0, R6.reuse, 0x1, RZ, 0xc0, !PT ;  /* 0x0000000106007812 */ /* 0x040fe200078ec0ff */
[----:B------:R-:W0:Y:S01]  /*1d40*/  LDC.64 R4, c[0x0][0x388] ;  /* 0x0000e200ff047b82 */ /* 0x000e220000000a00 */
[----:B------:R-:W-:Y:S02]  /*1d50*/  VIADD R6, R6, 0x1 ;  /* 0x0000000106067836 */ /* 0x000fe40000000000 */
[----:B------:R-:W-:Y:S01]  /*1d60*/  FFMA R3, R10, R3, -0.0013887860113754868507 ;  /* 0xbab607ed0a037423 */ /* 0x000fe20000000003 */
[----:B------:R-:W-:Y:S02]  /*1d70*/  ISETP.NE.U32.AND P0, PT, R0, 0x1, PT ;  /* 0x000000010000780c */ /* 0x000fe40003f05070 */
[----:B------:R-:W-:Y:S02]  /*1d80*/  LOP3.LUT P1, RZ, R6, 0x2, RZ, 0xc0, !PT ;  /* 0x0000000206ff7812 */ /* 0x000fe4000782c0ff */
[----:B------:R-:W-:-:S02]  /*1d90*/  FSEL R17, R17, 0.041666727513074874878, !P0 ;  /* 0x3d2aaabb11117808 */ /* 0x000fc40004000000 */
[----:B------:R-:W-:Y:S02]  /*1da0*/  FSEL R3, R3, -0.00019574658654164522886, P0 ;  /* 0xb94d415303037808 */ /* 0x000fe40000000000 */
[----:B------:R-:W-:Y:S02]  /*1db0*/  FSEL R18, -R18, -0.4999999701976776123, !P0 ;  /* 0xbeffffff12127808 */ /* 0x000fe40004000100 */
[----:B------:R-:W-:Y:S01]  /*1dc0*/  FSEL R0, R7, 1, !P0 ;  /* 0x3f80000007007808 */ /* 0x000fe20004000000 */
[----:B------:R-:W-:-:S04]  /*1dd0*/  FFMA R3, R10, R3, R17 ;  /* 0x000000030a037223 */ /* 0x000fc80000000011 */
[C---:B------:R-:W-:Y:S01]  /*1de0*/  FFMA R18, R10.reuse, R3, R18 ;  /* 0x000000030a127223 */ /* 0x040fe20000000012 */
[----:B------:R-:W-:-:S04]  /*1df0*/  FFMA R3, R10, R0, RZ ;  /* 0x000000000a037223 */ /* 0x000fc800000000ff */
[----:B------:R-:W-:Y:S01]  /*1e00*/  FFMA R0, R3, R18, R0 ;  /* 0x0000001203007223 */ /* 0x000fe20000000000 */
[----:B0-----:R-:W-:-:S04]  /*1e10*/  IMAD.WIDE R4, R2, 0x4, R4 ;  /* 0x0000000402047825 */ /* 0x001fc800078e0204 */
[----:B------:R-:W-:-:S04]  /*1e20*/  @P1 FADD R0, RZ, -R0 ;  /* 0x80000000ff001221 */ /* 0x000fc80000000000 */
[----:B------:R-:W-:-:S05]  /*1e30*/  FFMA R9, R9, R0, R8 ;  /* 0x0000000009097223 */ /* 0x000fca0000000008 */
[----:B------:R-:W-:Y:S01]  /*1e40*/  STG.E desc[UR6][R4.64], R9 ;  /* 0x0000000904007986 */ /* 0x000fe2000c101906 */
[----:B------:R-:W-:Y:S05]  /*1e50*/  EXIT ;  /* 0x000000000000794d */ /* 0x000fea0003800000 */
.L_x_20:
[----:B------:R-:W-:-:S00]  /*1e60*/  BRA `(.L_x_20) ;  /* 0xfffffffc00fc7947 */ /* 0x000fc0000383ffff */
[----:B------:R-:W-:-:S00]  /*1e70*/  NOP ;  /* 0x0000000000007918 */ /* 0x000fc00000000000 */
        /* <DEDUP_REMOVED lines=8> */
.L_x_21:


//--------------------- .nv.global.init           --------------------------
	.section	.nv.global.init,"aw",@progbits
	.align	4
.nv.global.init:
	.type		__cudart_i2opi_f,@object
	.size		__cudart_i2opi_f,(.L_0 - __cudart_i2opi_f)
__cudart_i2opi_f:
        /*0000*/ 	.byte	0x41, 0x90, 0x43, 0x3c, 0x99, 0x95, 0x62, 0xdb, 0xc0, 0xdd, 0x34, 0xf5, 0xd1, 0x57, 0x27, 0xfc
        /*0010*/ 	.byte	0x29, 0x15, 0x44, 0x4e, 0x6e, 0x83, 0xf9, 0xa2
.L_0:


//--------------------- .nv.shared.reserved.0     --------------------------
	.section	.nv.shared.reserved.0,"aw",@nobits
	.weak		__nv_reservedSMEM_offset_0_alias
	.size		__nv_reservedSMEM_offset_0_alias, 0, 64
	.other		__nv_reservedSMEM_offset_0_alias,@"STO_CUDA_RESERVED_SHARED STV_DEFAULT"
__nv_reservedSMEM_offset_0_alias:
	.zero		0
	.zero		64


//--------------------- .nv.constant0._Z12gpu_functionPfS_ --------------------------
	.section	.nv.constant0._Z12gpu_functionPfS_,"a",@progbits
	.sectionflags	@""
	.align	4
.nv.constant0._Z12gpu_functionPfS_:
	.zero		912


//--------------------- SYMBOLS --------------------------

	.type		.nv.reservedSmem.offset0,@object
	.size		.nv.reservedSmem.offset0,0x4
